//
// Generated by NVIDIA NVVM Compiler
//
// Compiler Build ID: CL-36424714
// Cuda compilation tools, release 13.0, V13.0.88
// Based on NVVM 20.0.0
//

.version 9.0
.target sm_100
.address_size 64

	// .globl	batch8_symmetric_block_pair_multiply_wmma_optimized
// _ZZ51batch8_symmetric_block_pair_multiply_wmma_optimizedE8shared_a has been demoted
// _ZZ51batch8_symmetric_block_pair_multiply_wmma_optimizedE8shared_b has been demoted
// _ZZ51batch8_symmetric_block_pair_multiply_wmma_optimizedE8shared_c has been demoted
// _ZZ51batch8_symmetric_block_pair_multiply_wmma_optimizedE12warp_results has been demoted

.visible .entry batch8_symmetric_block_pair_multiply_wmma_optimized(
	.param .u64 .ptr .align 1 batch8_symmetric_block_pair_multiply_wmma_optimized_param_0,
	.param .u64 .ptr .align 1 batch8_symmetric_block_pair_multiply_wmma_optimized_param_1,
	.param .u64 .ptr .align 1 batch8_symmetric_block_pair_multiply_wmma_optimized_param_2,
	.param .u64 .ptr .align 1 batch8_symmetric_block_pair_multiply_wmma_optimized_param_3,
	.param .u32 batch8_symmetric_block_pair_multiply_wmma_optimized_param_4,
	.param .u32 batch8_symmetric_block_pair_multiply_wmma_optimized_param_5,
	.param .u32 batch8_symmetric_block_pair_multiply_wmma_optimized_param_6,
	.param .u32 batch8_symmetric_block_pair_multiply_wmma_optimized_param_7,
	.param .u32 batch8_symmetric_block_pair_multiply_wmma_optimized_param_8
)
{
	.reg .pred 	%p<86>;
	.reg .b16 	%rs<33>;
	.reg .b32 	%r<217>;
	.reg .b32 	%f<171>;
	.reg .b64 	%rd<95>;
	// demoted variable
	.shared .align 2 .b8 _ZZ51batch8_symmetric_block_pair_multiply_wmma_optimizedE8shared_a[2048];
	// demoted variable
	.shared .align 2 .b8 _ZZ51batch8_symmetric_block_pair_multiply_wmma_optimizedE8shared_b[2048];
	// demoted variable
	.shared .align 4 .b8 _ZZ51batch8_symmetric_block_pair_multiply_wmma_optimizedE8shared_c[4096];
	// demoted variable
	.shared .align 4 .b8 _ZZ51batch8_symmetric_block_pair_multiply_wmma_optimizedE12warp_results[2048];
	ld.param.u64 	%rd10, [batch8_symmetric_block_pair_multiply_wmma_optimized_param_0];
	ld.param.u64 	%rd11, [batch8_symmetric_block_pair_multiply_wmma_optimized_param_1];
	ld.param.u64 	%rd12, [batch8_symmetric_block_pair_multiply_wmma_optimized_param_2];
	ld.param.u64 	%rd13, [batch8_symmetric_block_pair_multiply_wmma_optimized_param_3];
	ld.param.u32 	%r63, [batch8_symmetric_block_pair_multiply_wmma_optimized_param_4];
	ld.param.u32 	%r64, [batch8_symmetric_block_pair_multiply_wmma_optimized_param_5];
	ld.param.u32 	%r65, [batch8_symmetric_block_pair_multiply_wmma_optimized_param_6];
	ld.param.u32 	%r66, [batch8_symmetric_block_pair_multiply_wmma_optimized_param_7];
	ld.param.u32 	%r67, [batch8_symmetric_block_pair_multiply_wmma_optimized_param_8];
	cvta.to.global.u64 	%rd1, %rd12;
	cvta.to.global.u64 	%rd2, %rd13;
	mov.u32 	%r68, %ctaid.x;
	shl.b32 	%r69, %r68, 2;
	mov.u32 	%r1, %tid.x;
	shr.u32 	%r2, %r1, 5;
	add.s32 	%r3, %r69, %r2;
	shr.s32 	%r70, %r3, 31;
	shr.u32 	%r71, %r70, 30;
	add.s32 	%r72, %r3, %r71;
	shr.s32 	%r4, %r72, 2;
	mov.u32 	%r5, %ctaid.y;
	and.b32  	%r6, %r1, 31;
	setp.ge.s32 	%p4, %r4, %r64;
	setp.ge.s32 	%p5, %r5, %r65;
	or.pred  	%p6, %p4, %p5;
	@%p6 bra 	$L__BB0_62;
	setp.gt.u32 	%p7, %r6, 15;
	shl.b32 	%r73, %r2, 9;
	mov.u32 	%r74, _ZZ51batch8_symmetric_block_pair_multiply_wmma_optimizedE12warp_results;
	add.s32 	%r75, %r74, %r73;
	shl.b32 	%r76, %r6, 5;
	add.s32 	%r7, %r75, %r76;
	@%p7 bra 	$L__BB0_3;
	mov.b32 	%r77, 0;
	st.shared.u32 	[%r7], %r77;
	st.shared.u32 	[%r7+4], %r77;
	st.shared.u32 	[%r7+8], %r77;
	st.shared.u32 	[%r7+12], %r77;
	st.shared.u32 	[%r7+16], %r77;
	st.shared.u32 	[%r7+20], %r77;
	st.shared.u32 	[%r7+24], %r77;
	st.shared.u32 	[%r7+28], %r77;
$L__BB0_3:
	bar.warp.sync 	-1;
	add.s32 	%r78, %r66, 3;
	shr.s32 	%r79, %r78, 31;
	shr.u32 	%r80, %r79, 30;
	add.s32 	%r81, %r78, %r80;
	shr.s32 	%r82, %r81, 2;
	and.b32  	%r86, %r72, -4;
	sub.s32 	%r87, %r3, %r86;
	mul.lo.s32 	%r216, %r82, %r87;
	add.s32 	%r88, %r216, %r82;
	min.s32 	%r9, %r88, %r66;
	setp.ge.s32 	%p8, %r216, %r9;
	@%p8 bra 	$L__BB0_45;
	mov.u32 	%r90, _ZZ51batch8_symmetric_block_pair_multiply_wmma_optimizedE8shared_a;
	add.s32 	%r10, %r90, %r73;
	and.b32  	%r11, %r1, 15;
	setp.lt.u32 	%p9, %r11, 8;
	mad.lo.s32 	%r91, %r64, %r11, %r4;
	mul.lo.s32 	%r12, %r91, %r67;
	mov.u32 	%r92, _ZZ51batch8_symmetric_block_pair_multiply_wmma_optimizedE8shared_b;
	add.s32 	%r13, %r92, %r73;
	shl.b32 	%r93, %r2, 10;
	mov.u32 	%r94, _ZZ51batch8_symmetric_block_pair_multiply_wmma_optimizedE8shared_c;
	add.s32 	%r14, %r94, %r93;
	shl.b32 	%r95, %r5, 4;
	shl.b32 	%r96, %r1, 4;
	and.b32  	%r97, %r96, 240;
	shl.b32 	%r98, %r6, 1;
	add.s32 	%r15, %r10, %r98;
	or.b32  	%r99, %r6, 32;
	or.b32  	%r100, %r6, 64;
	or.b32  	%r101, %r6, 96;
	or.b32  	%r102, %r6, 128;
	or.b32  	%r103, %r6, 160;
	or.b32  	%r104, %r6, 192;
	or.b32  	%r105, %r6, 224;
	shr.u32 	%r106, %r6, 4;
	add.s32 	%r16, %r13, %r98;
	shr.u32 	%r107, %r99, 4;
	shr.u32 	%r108, %r100, 4;
	shr.u32 	%r109, %r101, 4;
	shr.u32 	%r110, %r102, 4;
	shr.u32 	%r111, %r103, 4;
	shr.u32 	%r112, %r104, 4;
	shr.u32 	%r113, %r105, 4;
	shl.b32 	%r114, %r6, 6;
	add.s32 	%r17, %r14, %r114;
	or.b32  	%r18, %r106, %r95;
	add.s32 	%r115, %r18, %r12;
	mul.wide.s32 	%rd14, %r115, 4;
	add.s64 	%rd3, %rd1, %rd14;
	or.b32  	%r19, %r107, %r95;
	or.b32  	%r20, %r108, %r95;
	add.s32 	%r116, %r20, %r12;
	mul.wide.s32 	%rd15, %r116, 4;
	add.s64 	%rd4, %rd1, %rd15;
	or.b32  	%r117, %r109, %r95;
	setp.lt.s32 	%p10, %r117, %r67;
	and.pred  	%p1, %p9, %p10;
	add.s32 	%r118, %r117, %r12;
	mul.wide.s32 	%rd16, %r118, 4;
	add.s64 	%rd5, %rd1, %rd16;
	or.b32  	%r119, %r110, %r95;
	setp.lt.s32 	%p11, %r119, %r67;
	and.pred  	%p2, %p9, %p11;
	add.s32 	%r120, %r119, %r12;
	mul.wide.s32 	%rd17, %r120, 4;
	add.s64 	%rd6, %rd1, %rd17;
	or.b32  	%r23, %r111, %r95;
	or.b32  	%r24, %r112, %r95;
	or.b32  	%r121, %r113, %r95;
	setp.lt.s32 	%p12, %r121, %r67;
	and.pred  	%p3, %p9, %p12;
	or.b32  	%r26, %r97, %r106;
	or.b32  	%r27, %r97, %r107;
	or.b32  	%r28, %r97, %r108;
	or.b32  	%r29, %r97, %r109;
	or.b32  	%r30, %r97, %r110;
	or.b32  	%r31, %r97, %r111;
	or.b32  	%r32, %r97, %r112;
	or.b32  	%r33, %r97, %r113;
	mul.lo.s32 	%r34, %r4, %r67;
	add.s32 	%r122, %r64, %r4;
	mul.lo.s32 	%r35, %r122, %r67;
	add.s32 	%r123, %r122, %r64;
	mul.lo.s32 	%r36, %r123, %r67;
	add.s32 	%r124, %r123, %r64;
	mul.lo.s32 	%r37, %r124, %r67;
	add.s32 	%r125, %r124, %r64;
	mul.lo.s32 	%r38, %r125, %r67;
	add.s32 	%r126, %r125, %r64;
	mul.lo.s32 	%r39, %r126, %r67;
	add.s32 	%r127, %r126, %r64;
	mul.lo.s32 	%r40, %r127, %r67;
	add.s32 	%r128, %r127, %r64;
	mul.lo.s32 	%r41, %r128, %r67;
	sub.s32 	%r215, %r216, %r9;
	mad.lo.s32 	%r129, %r66, %r4, %r216;
	shl.b32 	%r214, %r129, 8;
	cvta.to.global.u64 	%rd7, %rd11;
	cvta.to.global.u64 	%rd8, %rd10;
	not.pred 	%p49, %p1;
	not.pred 	%p50, %p2;
	not.pred 	%p57, %p3;
$L__BB0_5:
	mul.wide.s32 	%rd18, %r216, 4;
	add.s64 	%rd19, %rd7, %rd18;
	ld.global.u32 	%r47, [%rd19];
	add.s32 	%r48, %r47, %r5;
	setp.ge.s32 	%p13, %r48, %r65;
	@%p13 bra 	$L__BB0_44;
	setp.gt.u32 	%p14, %r11, 7;
	mul.wide.s32 	%rd20, %r214, 4;
	add.s64 	%rd9, %rd8, %rd20;
	mul.wide.u32 	%rd21, %r6, 4;
	add.s64 	%rd22, %rd9, %rd21;
	ld.global.f32 	%f33, [%rd22];
	// begin inline asm
	{  cvt.rn.f16.f32 %rs1, %f33;}

	// end inline asm
	st.shared.u16 	[%r15], %rs1;
	ld.global.f32 	%f34, [%rd22+128];
	// begin inline asm
	{  cvt.rn.f16.f32 %rs2, %f34;}

	// end inline asm
	st.shared.u16 	[%r15+64], %rs2;
	ld.global.f32 	%f35, [%rd22+256];
	// begin inline asm
	{  cvt.rn.f16.f32 %rs3, %f35;}

	// end inline asm
	st.shared.u16 	[%r15+128], %rs3;
	ld.global.f32 	%f36, [%rd22+384];
	// begin inline asm
	{  cvt.rn.f16.f32 %rs4, %f36;}

	// end inline asm
	st.shared.u16 	[%r15+192], %rs4;
	ld.global.f32 	%f37, [%rd22+512];
	// begin inline asm
	{  cvt.rn.f16.f32 %rs5, %f37;}

	// end inline asm
	st.shared.u16 	[%r15+256], %rs5;
	ld.global.f32 	%f38, [%rd22+640];
	// begin inline asm
	{  cvt.rn.f16.f32 %rs6, %f38;}

	// end inline asm
	st.shared.u16 	[%r15+320], %rs6;
	ld.global.f32 	%f39, [%rd22+768];
	// begin inline asm
	{  cvt.rn.f16.f32 %rs7, %f39;}

	// end inline asm
	st.shared.u16 	[%r15+384], %rs7;
	ld.global.f32 	%f40, [%rd22+896];
	// begin inline asm
	{  cvt.rn.f16.f32 %rs8, %f40;}

	// end inline asm
	st.shared.u16 	[%r15+448], %rs8;
	bar.warp.sync 	-1;
	shl.b32 	%r49, %r47, 4;
	add.s32 	%r50, %r18, %r49;
	setp.ge.s32 	%p15, %r50, %r67;
	mov.f32 	%f155, 0f00000000;
	or.pred  	%p16, %p14, %p15;
	@%p16 bra 	$L__BB0_8;
	add.s32 	%r131, %r50, %r12;
	mul.wide.s32 	%rd23, %r131, 4;
	add.s64 	%rd24, %rd1, %rd23;
	ld.global.f32 	%f155, [%rd24];
$L__BB0_8:
	// begin inline asm
	{  cvt.rn.f16.f32 %rs9, %f155;}

	// end inline asm
	st.shared.u16 	[%r16], %rs9;
	add.s32 	%r51, %r19, %r49;
	setp.ge.s32 	%p18, %r51, %r67;
	mov.f32 	%f156, 0f00000000;
	or.pred  	%p19, %p14, %p18;
	@%p19 bra 	$L__BB0_10;
	add.s32 	%r133, %r51, %r12;
	mul.wide.s32 	%rd25, %r133, 4;
	add.s64 	%rd26, %rd1, %rd25;
	ld.global.f32 	%f156, [%rd26];
$L__BB0_10:
	setp.gt.u32 	%p20, %r11, 7;
	// begin inline asm
	{  cvt.rn.f16.f32 %rs10, %f156;}

	// end inline asm
	st.shared.u16 	[%r16+64], %rs10;
	add.s32 	%r52, %r20, %r49;
	setp.ge.s32 	%p21, %r52, %r67;
	mov.f32 	%f157, 0f00000000;
	or.pred  	%p22, %p20, %p21;
	@%p22 bra 	$L__BB0_12;
	add.s32 	%r135, %r52, %r12;
	mul.wide.s32 	%rd27, %r135, 4;
	add.s64 	%rd28, %rd1, %rd27;
	ld.global.f32 	%f157, [%rd28];
$L__BB0_12:
	// begin inline asm
	{  cvt.rn.f16.f32 %rs11, %f157;}

	// end inline asm
	st.shared.u16 	[%r16+128], %rs11;
	add.s32 	%r53, %r117, %r49;
	setp.ge.s32 	%p24, %r53, %r67;
	mov.f32 	%f158, 0f00000000;
	or.pred  	%p25, %p20, %p24;
	@%p25 bra 	$L__BB0_14;
	add.s32 	%r136, %r53, %r12;
	mul.wide.s32 	%rd29, %r136, 4;
	add.s64 	%rd30, %rd1, %rd29;
	ld.global.f32 	%f158, [%rd30];
$L__BB0_14:
	setp.gt.u32 	%p26, %r11, 7;
	// begin inline asm
	{  cvt.rn.f16.f32 %rs12, %f158;}

	// end inline asm
	st.shared.u16 	[%r16+192], %rs12;
	add.s32 	%r54, %r119, %r49;
	setp.ge.s32 	%p27, %r54, %r67;
	mov.f32 	%f159, 0f00000000;
	or.pred  	%p28, %p26, %p27;
	@%p28 bra 	$L__BB0_16;
	add.s32 	%r137, %r54, %r12;
	mul.wide.s32 	%rd31, %r137, 4;
	add.s64 	%rd32, %rd1, %rd31;
	ld.global.f32 	%f159, [%rd32];
$L__BB0_16:
	// begin inline asm
	{  cvt.rn.f16.f32 %rs13, %f159;}

	// end inline asm
	st.shared.u16 	[%r16+256], %rs13;
	add.s32 	%r55, %r23, %r49;
	setp.ge.s32 	%p30, %r55, %r67;
	mov.f32 	%f160, 0f00000000;
	or.pred  	%p31, %p26, %p30;
	@%p31 bra 	$L__BB0_18;
	add.s32 	%r139, %r55, %r12;
	mul.wide.s32 	%rd33, %r139, 4;
	add.s64 	%rd34, %rd1, %rd33;
	ld.global.f32 	%f160, [%rd34];
$L__BB0_18:
	setp.gt.u32 	%p32, %r11, 7;
	// begin inline asm
	{  cvt.rn.f16.f32 %rs14, %f160;}

	// end inline asm
	st.shared.u16 	[%r16+320], %rs14;
	add.s32 	%r56, %r24, %r49;
	setp.ge.s32 	%p33, %r56, %r67;
	mov.f32 	%f161, 0f00000000;
	or.pred  	%p34, %p32, %p33;
	@%p34 bra 	$L__BB0_20;
	add.s32 	%r141, %r56, %r12;
	mul.wide.s32 	%rd35, %r141, 4;
	add.s64 	%rd36, %rd1, %rd35;
	ld.global.f32 	%f161, [%rd36];
$L__BB0_20:
	// begin inline asm
	{  cvt.rn.f16.f32 %rs15, %f161;}

	// end inline asm
	st.shared.u16 	[%r16+384], %rs15;
	add.s32 	%r57, %r121, %r49;
	setp.ge.s32 	%p36, %r57, %r67;
	mov.f32 	%f162, 0f00000000;
	or.pred  	%p37, %p32, %p36;
	@%p37 bra 	$L__BB0_22;
	add.s32 	%r142, %r57, %r12;
	mul.wide.s32 	%rd37, %r142, 4;
	add.s64 	%rd38, %rd1, %rd37;
	ld.global.f32 	%f162, [%rd38];
$L__BB0_22:
	setp.gt.u32 	%p38, %r6, 15;
	// begin inline asm
	{  cvt.rn.f16.f32 %rs16, %f162;}

	// end inline asm
	st.shared.u16 	[%r16+448], %rs16;
	bar.warp.sync 	-1;
	mov.b32 	%r143, 16;
	wmma.load.a.sync.aligned.row.m16n16k16.shared.f16 	{%r144, %r145, %r146, %r147, %r148, %r149, %r150, %r151}, [%r10], %r143;
	wmma.load.b.sync.aligned.col.m16n16k16.shared.f16 	{%r152, %r153, %r154, %r155, %r156, %r157, %r158, %r159}, [%r13], %r143;
	mov.f32 	%f57, 0f00000000;
	wmma.mma.sync.aligned.row.col.m16n16k16.f32.f32 {%f58, %f59, %f60, %f61, %f62, %f63, %f64, %f65}, {%r144, %r145, %r146, %r147, %r148, %r149, %r150, %r151}, {%r152, %r153, %r154, %r155, %r156, %r157, %r158, %r159}, {%f57, %f57, %f57, %f57, %f57, %f57, %f57, %f57};
	wmma.store.d.sync.aligned.row.m16n16k16.shared.f32 	[%r14], {%f58, %f59, %f60, %f61, %f62, %f63, %f64, %f65}, %r143;
	bar.warp.sync 	-1;
	@%p38 bra 	$L__BB0_24;
	ld.shared.f32 	%f66, [%r17];
	ld.shared.f32 	%f67, [%r7];
	add.f32 	%f68, %f66, %f67;
	st.shared.f32 	[%r7], %f68;
	ld.shared.f32 	%f69, [%r17+4];
	ld.shared.f32 	%f70, [%r7+4];
	add.f32 	%f71, %f69, %f70;
	st.shared.f32 	[%r7+4], %f71;
	ld.shared.f32 	%f72, [%r17+8];
	ld.shared.f32 	%f73, [%r7+8];
	add.f32 	%f74, %f72, %f73;
	st.shared.f32 	[%r7+8], %f74;
	ld.shared.f32 	%f75, [%r17+12];
	ld.shared.f32 	%f76, [%r7+12];
	add.f32 	%f77, %f75, %f76;
	st.shared.f32 	[%r7+12], %f77;
	ld.shared.f32 	%f78, [%r17+16];
	ld.shared.f32 	%f79, [%r7+16];
	add.f32 	%f80, %f78, %f79;
	st.shared.f32 	[%r7+16], %f80;
	ld.shared.f32 	%f81, [%r17+20];
	ld.shared.f32 	%f82, [%r7+20];
	add.f32 	%f83, %f81, %f82;
	st.shared.f32 	[%r7+20], %f83;
	ld.shared.f32 	%f84, [%r17+24];
	ld.shared.f32 	%f85, [%r7+24];
	add.f32 	%f86, %f84, %f85;
	st.shared.f32 	[%r7+24], %f86;
	ld.shared.f32 	%f87, [%r17+28];
	ld.shared.f32 	%f88, [%r7+28];
	add.f32 	%f89, %f87, %f88;
	st.shared.f32 	[%r7+28], %f89;
$L__BB0_24:
	bar.warp.sync 	-1;
	setp.lt.s32 	%p39, %r47, 1;
	@%p39 bra 	$L__BB0_44;
	setp.gt.u32 	%p40, %r11, 7;
	setp.ge.s32 	%p41, %r18, %r67;
	mov.f32 	%f163, 0f00000000;
	or.pred  	%p42, %p40, %p41;
	@%p42 bra 	$L__BB0_27;
	ld.global.f32 	%f163, [%rd3];
$L__BB0_27:
	// begin inline asm
	{  cvt.rn.f16.f32 %rs17, %f163;}

	// end inline asm
	st.shared.u16 	[%r16], %rs17;
	setp.gt.u32 	%p43, %r11, 7;
	setp.ge.s32 	%p44, %r19, %r67;
	mov.f32 	%f164, 0f00000000;
	or.pred  	%p45, %p43, %p44;
	@%p45 bra 	$L__BB0_29;
	add.s32 	%r162, %r19, %r12;
	mul.wide.s32 	%rd39, %r162, 4;
	add.s64 	%rd40, %rd1, %rd39;
	ld.global.f32 	%f164, [%rd40];
$L__BB0_29:
	// begin inline asm
	{  cvt.rn.f16.f32 %rs18, %f164;}

	// end inline asm
	st.shared.u16 	[%r16+64], %rs18;
	setp.gt.u32 	%p46, %r11, 7;
	setp.ge.s32 	%p47, %r20, %r67;
	mov.f32 	%f165, 0f00000000;
	or.pred  	%p48, %p46, %p47;
	@%p48 bra 	$L__BB0_31;
	ld.global.f32 	%f165, [%rd4];
$L__BB0_31:
	// begin inline asm
	{  cvt.rn.f16.f32 %rs19, %f165;}

	// end inline asm
	st.shared.u16 	[%r16+128], %rs19;
	mov.f32 	%f166, 0f00000000;
	@%p49 bra 	$L__BB0_33;
	ld.global.f32 	%f166, [%rd5];
$L__BB0_33:
	// begin inline asm
	{  cvt.rn.f16.f32 %rs20, %f166;}

	// end inline asm
	st.shared.u16 	[%r16+192], %rs20;
	mov.f32 	%f167, 0f00000000;
	@%p50 bra 	$L__BB0_35;
	ld.global.f32 	%f167, [%rd6];
$L__BB0_35:
	// begin inline asm
	{  cvt.rn.f16.f32 %rs21, %f167;}

	// end inline asm
	st.shared.u16 	[%r16+256], %rs21;
	setp.gt.u32 	%p51, %r11, 7;
	setp.ge.s32 	%p52, %r23, %r67;
	mov.f32 	%f168, 0f00000000;
	or.pred  	%p53, %p51, %p52;
	@%p53 bra 	$L__BB0_37;
	add.s32 	%r165, %r23, %r12;
	mul.wide.s32 	%rd41, %r165, 4;
	add.s64 	%rd42, %rd1, %rd41;
	ld.global.f32 	%f168, [%rd42];
$L__BB0_37:
	// begin inline asm
	{  cvt.rn.f16.f32 %rs22, %f168;}

	// end inline asm
	st.shared.u16 	[%r16+320], %rs22;
	setp.gt.u32 	%p54, %r11, 7;
	setp.ge.s32 	%p55, %r24, %r67;
	mov.f32 	%f169, 0f00000000;
	or.pred  	%p56, %p54, %p55;
	@%p56 bra 	$L__BB0_39;
	add.s32 	%r167, %r24, %r12;
	mul.wide.s32 	%rd43, %r167, 4;
	add.s64 	%rd44, %rd1, %rd43;
	ld.global.f32 	%f169, [%rd44];
$L__BB0_39:
	// begin inline asm
	{  cvt.rn.f16.f32 %rs23, %f169;}

	// end inline asm
	st.shared.u16 	[%r16+384], %rs23;
	mov.f32 	%f170, 0f00000000;
	@%p57 bra 	$L__BB0_41;
	add.s32 	%r168, %r121, %r12;
	mul.wide.s32 	%rd45, %r168, 4;
	add.s64 	%rd46, %rd1, %rd45;
	ld.global.f32 	%f170, [%rd46];
$L__BB0_41:
	setp.gt.u32 	%p58, %r6, 15;
	// begin inline asm
	{  cvt.rn.f16.f32 %rs24, %f170;}

	// end inline asm
	st.shared.u16 	[%r16+448], %rs24;
	bar.warp.sync 	-1;
	mul.wide.u32 	%rd47, %r26, 4;
	add.s64 	%rd48, %rd9, %rd47;
	ld.global.f32 	%f106, [%rd48];
	// begin inline asm
	{  cvt.rn.f16.f32 %rs25, %f106;}

	// end inline asm
	st.shared.u16 	[%r15], %rs25;
	mul.wide.u32 	%rd49, %r27, 4;
	add.s64 	%rd50, %rd9, %rd49;
	ld.global.f32 	%f107, [%rd50];
	// begin inline asm
	{  cvt.rn.f16.f32 %rs26, %f107;}

	// end inline asm
	st.shared.u16 	[%r15+64], %rs26;
	mul.wide.u32 	%rd51, %r28, 4;
	add.s64 	%rd52, %rd9, %rd51;
	ld.global.f32 	%f108, [%rd52];
	// begin inline asm
	{  cvt.rn.f16.f32 %rs27, %f108;}

	// end inline asm
	st.shared.u16 	[%r15+128], %rs27;
	mul.wide.u32 	%rd53, %r29, 4;
	add.s64 	%rd54, %rd9, %rd53;
	ld.global.f32 	%f109, [%rd54];
	// begin inline asm
	{  cvt.rn.f16.f32 %rs28, %f109;}

	// end inline asm
	st.shared.u16 	[%r15+192], %rs28;
	mul.wide.u32 	%rd55, %r30, 4;
	add.s64 	%rd56, %rd9, %rd55;
	ld.global.f32 	%f110, [%rd56];
	// begin inline asm
	{  cvt.rn.f16.f32 %rs29, %f110;}

	// end inline asm
	st.shared.u16 	[%r15+256], %rs29;
	mul.wide.u32 	%rd57, %r31, 4;
	add.s64 	%rd58, %rd9, %rd57;
	ld.global.f32 	%f111, [%rd58];
	// begin inline asm
	{  cvt.rn.f16.f32 %rs30, %f111;}

	// end inline asm
	st.shared.u16 	[%r15+320], %rs30;
	mul.wide.u32 	%rd59, %r32, 4;
	add.s64 	%rd60, %rd9, %rd59;
	ld.global.f32 	%f112, [%rd60];
	// begin inline asm
	{  cvt.rn.f16.f32 %rs31, %f112;}

	// end inline asm
	st.shared.u16 	[%r15+384], %rs31;
	mul.wide.u32 	%rd61, %r33, 4;
	add.s64 	%rd62, %rd9, %rd61;
	ld.global.f32 	%f113, [%rd62];
	// begin inline asm
	{  cvt.rn.f16.f32 %rs32, %f113;}

	// end inline asm
	st.shared.u16 	[%r15+448], %rs32;
	bar.warp.sync 	-1;
	mov.b32 	%r169, 16;
	wmma.load.a.sync.aligned.row.m16n16k16.shared.f16 	{%r170, %r171, %r172, %r173, %r174, %r175, %r176, %r177}, [%r10], %r169;
	wmma.load.b.sync.aligned.col.m16n16k16.shared.f16 	{%r178, %r179, %r180, %r181, %r182, %r183, %r184, %r185}, [%r13], %r169;
	mov.f32 	%f114, 0f00000000;
	wmma.mma.sync.aligned.row.col.m16n16k16.f32.f32 {%f115, %f116, %f117, %f118, %f119, %f120, %f121, %f122}, {%r170, %r171, %r172, %r173, %r174, %r175, %r176, %r177}, {%r178, %r179, %r180, %r181, %r182, %r183, %r184, %r185}, {%f114, %f114, %f114, %f114, %f114, %f114, %f114, %f114};
	wmma.store.d.sync.aligned.row.m16n16k16.shared.f32 	[%r14], {%f115, %f116, %f117, %f118, %f119, %f120, %f121, %f122}, %r169;
	bar.warp.sync 	-1;
	@%p58 bra 	$L__BB0_44;
	shl.b32 	%r186, %r48, 4;
	add.s32 	%r58, %r186, %r6;
	setp.ge.s32 	%p59, %r58, %r67;
	@%p59 bra 	$L__BB0_44;
	ld.shared.f32 	%f123, [%r17];
	add.s32 	%r187, %r34, %r58;
	mul.wide.s32 	%rd63, %r187, 4;
	add.s64 	%rd64, %rd2, %rd63;
	atom.global.add.f32 	%f124, [%rd64], %f123;
	ld.shared.f32 	%f125, [%r17+4];
	add.s32 	%r188, %r35, %r58;
	mul.wide.s32 	%rd65, %r188, 4;
	add.s64 	%rd66, %rd2, %rd65;
	atom.global.add.f32 	%f126, [%rd66], %f125;
	ld.shared.f32 	%f127, [%r17+8];
	add.s32 	%r189, %r36, %r58;
	mul.wide.s32 	%rd67, %r189, 4;
	add.s64 	%rd68, %rd2, %rd67;
	atom.global.add.f32 	%f128, [%rd68], %f127;
	ld.shared.f32 	%f129, [%r17+12];
	add.s32 	%r190, %r37, %r58;
	mul.wide.s32 	%rd69, %r190, 4;
	add.s64 	%rd70, %rd2, %rd69;
	atom.global.add.f32 	%f130, [%rd70], %f129;
	ld.shared.f32 	%f131, [%r17+16];
	add.s32 	%r191, %r38, %r58;
	mul.wide.s32 	%rd71, %r191, 4;
	add.s64 	%rd72, %rd2, %rd71;
	atom.global.add.f32 	%f132, [%rd72], %f131;
	ld.shared.f32 	%f133, [%r17+20];
	add.s32 	%r192, %r39, %r58;
	mul.wide.s32 	%rd73, %r192, 4;
	add.s64 	%rd74, %rd2, %rd73;
	atom.global.add.f32 	%f134, [%rd74], %f133;
	ld.shared.f32 	%f135, [%r17+24];
	add.s32 	%r193, %r40, %r58;
	mul.wide.s32 	%rd75, %r193, 4;
	add.s64 	%rd76, %rd2, %rd75;
	atom.global.add.f32 	%f136, [%rd76], %f135;
	ld.shared.f32 	%f137, [%r17+28];
	add.s32 	%r194, %r41, %r58;
	mul.wide.s32 	%rd77, %r194, 4;
	add.s64 	%rd78, %rd2, %rd77;
	atom.global.add.f32 	%f138, [%rd78], %f137;
$L__BB0_44:
	add.s32 	%r216, %r216, 1;
	add.s32 	%r215, %r215, 1;
	setp.ne.s32 	%p60, %r215, 0;
	add.s32 	%r214, %r214, 256;
	@%p60 bra 	$L__BB0_5;
$L__BB0_45:
	setp.gt.u32 	%p61, %r6, 15;
	bar.sync 	0;
	@%p61 bra 	$L__BB0_62;
	shl.b32 	%r195, %r5, 4;
	add.s32 	%r196, %r195, %r6;
	setp.ge.s32 	%p62, %r196, %r67;
	setp.lt.s32 	%p63, %r63, 1;
	or.pred  	%p64, %p63, %p62;
	@%p64 bra 	$L__BB0_48;
	mad.lo.s32 	%r197, %r4, %r67, %r196;
	mul.wide.s32 	%rd79, %r197, 4;
	add.s64 	%rd80, %rd2, %rd79;
	ld.shared.f32 	%f139, [%r7];
	atom.global.add.f32 	%f140, [%rd80], %f139;
$L__BB0_48:
	setp.ge.s32 	%p65, %r196, %r67;
	setp.lt.s32 	%p66, %r63, 2;
	or.pred  	%p67, %p66, %p65;
	@%p67 bra 	$L__BB0_50;
	add.s32 	%r198, %r64, %r4;
	mad.lo.s32 	%r199, %r198, %r67, %r196;
	mul.wide.s32 	%rd81, %r199, 4;
	add.s64 	%rd82, %rd2, %rd81;
	ld.shared.f32 	%f141, [%r7+4];
	atom.global.add.f32 	%f142, [%rd82], %f141;
$L__BB0_50:
	setp.ge.s32 	%p68, %r196, %r67;
	setp.lt.s32 	%p69, %r63, 3;
	or.pred  	%p70, %p69, %p68;
	@%p70 bra 	$L__BB0_52;
	shl.b32 	%r200, %r64, 1;
	add.s32 	%r201, %r200, %r4;
	mad.lo.s32 	%r202, %r201, %r67, %r196;
	mul.wide.s32 	%rd83, %r202, 4;
	add.s64 	%rd84, %rd2, %rd83;
	ld.shared.f32 	%f143, [%r7+8];
	atom.global.add.f32 	%f144, [%rd84], %f143;
$L__BB0_52:
	setp.ge.s32 	%p71, %r196, %r67;
	setp.lt.s32 	%p72, %r63, 4;
	or.pred  	%p73, %p72, %p71;
	@%p73 bra 	$L__BB0_54;
	mad.lo.s32 	%r203, %r64, 3, %r4;
	mad.lo.s32 	%r204, %r203, %r67, %r196;
	mul.wide.s32 	%rd85, %r204, 4;
	add.s64 	%rd86, %rd2, %rd85;
	ld.shared.f32 	%f145, [%r7+12];
	atom.global.add.f32 	%f146, [%rd86], %f145;
$L__BB0_54:
	setp.ge.s32 	%p74, %r196, %r67;
	setp.lt.s32 	%p75, %r63, 5;
	or.pred  	%p76, %p75, %p74;
	@%p76 bra 	$L__BB0_56;
	shl.b32 	%r205, %r64, 2;
	add.s32 	%r206, %r205, %r4;
	mad.lo.s32 	%r207, %r206, %r67, %r196;
	mul.wide.s32 	%rd87, %r207, 4;
	add.s64 	%rd88, %rd2, %rd87;
	ld.shared.f32 	%f147, [%r7+16];
	atom.global.add.f32 	%f148, [%rd88], %f147;
$L__BB0_56:
	setp.ge.s32 	%p77, %r196, %r67;
	setp.lt.s32 	%p78, %r63, 6;
	or.pred  	%p79, %p78, %p77;
	@%p79 bra 	$L__BB0_58;
	mad.lo.s32 	%r208, %r64, 5, %r4;
	mad.lo.s32 	%r209, %r208, %r67, %r196;
	mul.wide.s32 	%rd89, %r209, 4;
	add.s64 	%rd90, %rd2, %rd89;
	ld.shared.f32 	%f149, [%r7+20];
	atom.global.add.f32 	%f150, [%rd90], %f149;
$L__BB0_58:
	setp.ge.s32 	%p80, %r196, %r67;
	setp.lt.s32 	%p81, %r63, 7;
	or.pred  	%p82, %p81, %p80;
	@%p82 bra 	$L__BB0_60;
	mad.lo.s32 	%r210, %r64, 6, %r4;
	mad.lo.s32 	%r211, %r210, %r67, %r196;
	mul.wide.s32 	%rd91, %r211, 4;
	add.s64 	%rd92, %rd2, %rd91;
	ld.shared.f32 	%f151, [%r7+24];
	atom.global.add.f32 	%f152, [%rd92], %f151;
$L__BB0_60:
	setp.ge.s32 	%p83, %r196, %r67;
	setp.lt.s32 	%p84, %r63, 8;
	or.pred  	%p85, %p84, %p83;
	@%p85 bra 	$L__BB0_62;
	mad.lo.s32 	%r212, %r64, 7, %r4;
	mad.lo.s32 	%r213, %r212, %r67, %r196;
	mul.wide.s32 	%rd93, %r213, 4;
	add.s64 	%rd94, %rd2, %rd93;
	ld.shared.f32 	%f153, [%r7+28];
	atom.global.add.f32 	%f154, [%rd94], %f153;
$L__BB0_62:
	ret;

}
	// .globl	batch8_symmetric_block_pair_multiply_wmma_max_throughput
.visible .entry batch8_symmetric_block_pair_multiply_wmma_max_throughput(
	.param .u64 .ptr .align 1 batch8_symmetric_block_pair_multiply_wmma_max_throughput_param_0,
	.param .u64 .ptr .align 1 batch8_symmetric_block_pair_multiply_wmma_max_throughput_param_1,
	.param .u64 .ptr .align 1 batch8_symmetric_block_pair_multiply_wmma_max_throughput_param_2,
	.param .u64 .ptr .align 1 batch8_symmetric_block_pair_multiply_wmma_max_throughput_param_3,
	.param .u32 batch8_symmetric_block_pair_multiply_wmma_max_throughput_param_4,
	.param .u32 batch8_symmetric_block_pair_multiply_wmma_max_throughput_param_5,
	.param .u32 batch8_symmetric_block_pair_multiply_wmma_max_throughput_param_6,
	.param .u32 batch8_symmetric_block_pair_multiply_wmma_max_throughput_param_7,
	.param .u32 batch8_symmetric_block_pair_multiply_wmma_max_throughput_param_8
)
{


	ret;

}


// ===== COMPILED SASS (sm_100) =====

	.target	sm_100

	.elftype	@"ET_EXEC"


//--------------------- .note.nv.tkinfo           --------------------------
	.section	.note.nv.tkinfo,"",@"SHT_NOTE"
	.sectionflags	@"SHF_NOTE_NV_TKINFO"
	.tkinfo
        /*0018*/ 	.word	0x00000002
        /*0030*/ 	.string	""
        /*0030*/ 	.string	"ptxas"
        /*0030*/ 	.string	"Cuda compilation tools, release 13.0, V13.0.88"
        /*0030*/ 	.string	"Build cuda_13.0.r13.0/compiler.36424714_0"
        /*0030*/ 	.string	"-arch sm_100 -m 64 "



//--------------------- .note.nv.cuinfo           --------------------------
	.section	.note.nv.cuinfo,"",@"SHT_NOTE"
	.sectionflags	@"SHF_NOTE_NV_CUINFO"
        /*0018*/ 	.short	0x0002
        /*001a*/ 	.short	0x0064
        /*001c*/ 	.short	0x0082
	.zero		2


//--------------------- .nv.info                  --------------------------
	.section	.nv.info,"",@"SHT_CUDA_INFO"
	.align	4


	//----- nvinfo : EIATTR_REGCOUNT
	.align		4
        /*0000*/ 	.byte	0x04, 0x2f
        /*0002*/ 	.short	(.L_1 - .L_0)
	.align		4
.L_0:
        /*0004*/ 	.word	index@(batch8_symmetric_block_pair_multiply_wmma_optimized)
        /*0008*/ 	.word	0x00000040


	//----- nvinfo : EIATTR_FRAME_SIZE
	.align		4
.L_1:
        /*000c*/ 	.byte	0x04, 0x11
        /*000e*/ 	.short	(.L_3 - .L_2)
	.align		4
.L_2:
        /*0010*/ 	.word	index@(batch8_symmetric_block_pair_multiply_wmma_optimized)
        /*0014*/ 	.word	0x00000000


	//----- nvinfo : EIATTR_REGCOUNT
	.align		4
.L_3:
        /*0018*/ 	.byte	0x04, 0x2f
        /*001a*/ 	.short	(.L_5 - .L_4)
	.align		4
.L_4:
        /*001c*/ 	.word	index@(batch8_symmetric_block_pair_multiply_wmma_max_throughput)
        /*0020*/ 	.word	0x00000004


	//----- nvinfo : EIATTR_FRAME_SIZE
	.align		4
.L_5:
        /*0024*/ 	.byte	0x04, 0x11
        /*0026*/ 	.short	(.L_7 - .L_6)
	.align		4
.L_6:
        /*0028*/ 	.word	index@(batch8_symmetric_block_pair_multiply_wmma_max_throughput)
        /*002c*/ 	.word	0x00000000


	//----- nvinfo : EIATTR_MIN_STACK_SIZE
	.align		4
.L_7:
        /*0030*/ 	.byte	0x04, 0x12
        /*0032*/ 	.short	(.L_9 - .L_8)
	.align		4
.L_8:
        /*0034*/ 	.word	index@(batch8_symmetric_block_pair_multiply_wmma_max_throughput)
        /*0038*/ 	.word	0x00000000


	//----- nvinfo : EIATTR_MIN_STACK_SIZE
	.align		4
.L_9:
        /*003c*/ 	.byte	0x04, 0x12
        /*003e*/ 	.short	(.L_11 - .L_10)
	.align		4
.L_10:
        /*0040*/ 	.word	index@(batch8_symmetric_block_pair_multiply_wmma_optimized)
        /*0044*/ 	.word	0x00000000
.L_11:


//--------------------- .nv.compat                --------------------------
	.section	.nv.compat,"",@"SHT_CUDA_COMPAT_INFO"
	.align	4
        /*0000*/ 	.byte	0x02, 0x09, 0x00, 0x00, 0x02, 0x02, 0x01, 0x00, 0x02, 0x05, 0x05, 0x00, 0x03, 0x07, 0x01, 0x01
        /*0010*/ 	.byte	0x02, 0x03, 0x00, 0x00, 0x02, 0x06, 0x01, 0x00, 0x04, 0x0b, 0x08, 0x00, 0x09, 0x00, 0x00, 0x00
        /*0020*/ 	.byte	0x00, 0x00, 0x00, 0x00


//--------------------- .nv.info.batch8_symmetric_block_pair_multiply_wmma_max_throughput --------------------------
	.section	.nv.info.batch8_symmetric_block_pair_multiply_wmma_max_throughput,"",@"SHT_CUDA_INFO"
	.sectionflags	@""
	.align	4


	//----- nvinfo : EIATTR_CUDA_API_VERSION
	.align		4
        /*0000*/ 	.byte	0x04, 0x37
        /*0002*/ 	.short	(.L_13 - .L_12)
.L_12:
        /*0004*/ 	.word	0x00000082


	//----- nvinfo : EIATTR_KPARAM_INFO
	.align		4
.L_13:
        /*0008*/ 	.byte	0x04, 0x17
        /*000a*/ 	.short	(.L_15 - .L_14)
.L_14:
        /*000c*/ 	.word	0x00000000
        /*0010*/ 	.short	0x0008
        /*0012*/ 	.short	0x0030
        /*0014*/ 	.byte	0x00, 0xf0, 0x11, 0x00


	//----- nvinfo : EIATTR_KPARAM_INFO
	.align		4
.L_15:
        /*0018*/ 	.byte	0x04, 0x17
        /*001a*/ 	.short	(.L_17 - .L_16)
.L_16:
        /*001c*/ 	.word	0x00000000
        /*0020*/ 	.short	0x0007
        /*0022*/ 	.short	0x002c
        /*0024*/ 	.byte	0x00, 0xf0, 0x11, 0x00


	//----- nvinfo : EIATTR_KPARAM_INFO
	.align		4
.L_17:
        /*0028*/ 	.byte	0x04, 0x17
        /*002a*/ 	.short	(.L_19 - .L_18)
.L_18:
        /*002c*/ 	.word	0x00000000
        /*0030*/ 	.short	0x0006
        /*0032*/ 	.short	0x0028
        /*0034*/ 	.byte	0x00, 0xf0, 0x11, 0x00


	//----- nvinfo : EIATTR_KPARAM_INFO
	.align		4
.L_19:
        /*0038*/ 	.byte	0x04, 0x17
        /*003a*/ 	.short	(.L_21 - .L_20)
.L_20:
        /*003c*/ 	.word	0x00000000
        /*0040*/ 	.short	0x0005
        /*0042*/ 	.short	0x0024
        /*0044*/ 	.byte	0x00, 0xf0, 0x11, 0x00


	//----- nvinfo : EIATTR_KPARAM_INFO
	.align		4
.L_21:
        /*0048*/ 	.byte	0x04, 0x17
        /*004a*/ 	.short	(.L_23 - .L_22)
.L_22:
        /*004c*/ 	.word	0x00000000
        /*0050*/ 	.short	0x0004
        /*0052*/ 	.short	0x0020
        /*0054*/ 	.byte	0x00, 0xf0, 0x11, 0x00


	//----- nvinfo : EIATTR_KPARAM_INFO
	.align		4
.L_23:
        /*0058*/ 	.byte	0x04, 0x17
        /*005a*/ 	.short	(.L_25 - .L_24)
.L_24:
        /*005c*/ 	.word	0x00000000
        /*0060*/ 	.short	0x0003
        /*0062*/ 	.short	0x0018
        /*0064*/ 	.byte	0x00, 0xf5, 0x21, 0x00


	//----- nvinfo : EIATTR_KPARAM_INFO
	.align		4
.L_25:
        /*0068*/ 	.byte	0x04, 0x17
        /*006a*/ 	.short	(.L_27 - .L_26)
.L_26:
        /*006c*/ 	.word	0x00000000
        /*0070*/ 	.short	0x0002
        /*0072*/ 	.short	0x0010
        /*0074*/ 	.byte	0x00, 0xf5, 0x21, 0x00


	//----- nvinfo : EIATTR_KPARAM_INFO
	.align		4
.L_27:
        /*0078*/ 	.byte	0x04, 0x17
        /*007a*/ 	.short	(.L_29 - .L_28)
.L_28:
        /*007c*/ 	.word	0x00000000
        /*0080*/ 	.short	0x0001
        /*0082*/ 	.short	0x0008
        /*0084*/ 	.byte	0x00, 0xf5, 0x21, 0x00


	//----- nvinfo : EIATTR_KPARAM_INFO
	.align		4
.L_29:
        /*0088*/ 	.byte	0x04, 0x17
        /*008a*/ 	.short	(.L_31 - .L_30)
.L_30:
        /*008c*/ 	.word	0x00000000
        /*0090*/ 	.short	0x0000
        /*0092*/ 	.short	0x0000
        /*0094*/ 	.byte	0x00, 0xf5, 0x21, 0x00


	//----- nvinfo : EIATTR_SPARSE_MMA_MASK
	.align		4
.L_31:
        /*0098*/ 	.byte	0x03, 0x50
        /*009a*/ 	.short	0x0000


	//----- nvinfo : EIATTR_MAXREG_COUNT
	.align		4
        /*009c*/ 	.byte	0x03, 0x1b
        /*009e*/ 	.short	0x00ff


	//----- nvinfo : EIATTR_MERCURY_ISA_VERSION
	.align		4
        /*00a0*/ 	.byte	0x03, 0x5f
        /*00a2*/ 	.short	0x0101


	//----- nvinfo : EIATTR_VRC_CTA_INIT_COUNT
	.align		4
        /*00a4*/ 	.byte	0x02, 0x4a
	.zero		1
	.zero		1


	//----- nvinfo : EIATTR_EXIT_INSTR_OFFSETS
	.align		4
        /*00a8*/ 	.byte	0x04, 0x1c
        /*00aa*/ 	.short	(.L_33 - .L_32)


	//   ....[0]....
.L_32:
        /*00ac*/ 	.word	0x00000010


	//----- nvinfo : EIATTR_CBANK_PARAM_SIZE
	.align		4
.L_33:
        /*00b0*/ 	.byte	0x03, 0x19
        /*00b2*/ 	.short	0x0034


	//----- nvinfo : EIATTR_PARAM_CBANK
	.align		4
        /*00b4*/ 	.byte	0x04, 0x0a
        /*00b6*/ 	.short	(.L_35 - .L_34)
	.align		4
.L_34:
        /*00b8*/ 	.word	index@(.nv.constant0.batch8_symmetric_block_pair_multiply_wmma_max_throughput)
        /*00bc*/ 	.short	0x0380
        /*00be*/ 	.short	0x0034


	//----- nvinfo : EIATTR_SW_WAR
	.align		4
.L_35:
        /*00c0*/ 	.byte	0x04, 0x36
        /*00c2*/ 	.short	(.L_37 - .L_36)
.L_36:
        /*00c4*/ 	.word	0x00000008
.L_37:


//--------------------- .nv.info.batch8_symmetric_block_pair_multiply_wmma_optimized --------------------------
	.section	.nv.info.batch8_symmetric_block_pair_multiply_wmma_optimized,"",@"SHT_CUDA_INFO"
	.sectionflags	@""
	.align	4


	//----- nvinfo : EIATTR_CUDA_API_VERSION
	.align		4
        /*0000*/ 	.byte	0x04, 0x37
        /*0002*/ 	.short	(.L_39 - .L_38)
.L_38:
        /*0004*/ 	.word	0x00000082


	//----- nvinfo : EIATTR_KPARAM_INFO
	.align		4
.L_39:
        /*0008*/ 	.byte	0x04, 0x17
        /*000a*/ 	.short	(.L_41 - .L_40)
.L_40:
        /*000c*/ 	.word	0x00000000
        /*0010*/ 	.short	0x0008
        /*0012*/ 	.short	0x0030
        /*0014*/ 	.byte	0x00, 0xf0, 0x11, 0x00


	//----- nvinfo : EIATTR_KPARAM_INFO
	.align		4
.L_41:
        /*0018*/ 	.byte	0x04, 0x17
        /*001a*/ 	.short	(.L_43 - .L_42)
.L_42:
        /*001c*/ 	.word	0x00000000
        /*0020*/ 	.short	0x0007
        /*0022*/ 	.short	0x002c
        /*0024*/ 	.byte	0x00, 0xf0, 0x11, 0x00


	//----- nvinfo : EIATTR_KPARAM_INFO
	.align		4
.L_43:
        /*0028*/ 	.byte	0x04, 0x17
        /*002a*/ 	.short	(.L_45 - .L_44)
.L_44:
        /*002c*/ 	.word	0x00000000
        /*0030*/ 	.short	0x0006
        /*0032*/ 	.short	0x0028
        /*0034*/ 	.byte	0x00, 0xf0, 0x11, 0x00


	//----- nvinfo : EIATTR_KPARAM_INFO
	.align		4
.L_45:
        /*0038*/ 	.byte	0x04, 0x17
        /*003a*/ 	.short	(.L_47 - .L_46)
.L_46:
        /*003c*/ 	.word	0x00000000
        /*0040*/ 	.short	0x0005
        /*0042*/ 	.short	0x0024
        /*0044*/ 	.byte	0x00, 0xf0, 0x11, 0x00


	//----- nvinfo : EIATTR_KPARAM_INFO
	.align		4
.L_47:
        /*0048*/ 	.byte	0x04, 0x17
        /*004a*/ 	.short	(.L_49 - .L_48)
.L_48:
        /*004c*/ 	.word	0x00000000
        /*0050*/ 	.short	0x0004
        /*0052*/ 	.short	0x0020
        /*0054*/ 	.byte	0x00, 0xf0, 0x11, 0x00


	//----- nvinfo : EIATTR_KPARAM_INFO
	.align		4
.L_49:
        /*0058*/ 	.byte	0x04, 0x17
        /*005a*/ 	.short	(.L_51 - .L_50)
.L_50:
        /*005c*/ 	.word	0x00000000
        /*0060*/ 	.short	0x0003
        /*0062*/ 	.short	0x0018
        /*0064*/ 	.byte	0x00, 0xf5, 0x21, 0x00


	//----- nvinfo : EIATTR_KPARAM_INFO
	.align		4
.L_51:
        /*0068*/ 	.byte	0x04, 0x17
        /*006a*/ 	.short	(.L_53 - .L_52)
.L_52:
        /*006c*/ 	.word	0x00000000
        /*0070*/ 	.short	0x0002
        /*0072*/ 	.short	0x0010
        /*0074*/ 	.byte	0x00, 0xf5, 0x21, 0x00


	//----- nvinfo : EIATTR_KPARAM_INFO
	.align		4
.L_53:
        /*0078*/ 	.byte	0x04, 0x17
        /*007a*/ 	.short	(.L_55 - .L_54)
.L_54:
        /*007c*/ 	.word	0x00000000
        /*0080*/ 	.short	0x0001
        /*0082*/ 	.short	0x0008
        /*0084*/ 	.byte	0x00, 0xf5, 0x21, 0x00


	//----- nvinfo : EIATTR_KPARAM_INFO
	.align		4
.L_55:
        /*0088*/ 	.byte	0x04, 0x17
        /*008a*/ 	.short	(.L_57 - .L_56)
.L_56:
        /*008c*/ 	.word	0x00000000
        /*0090*/ 	.short	0x0000
        /*0092*/ 	.short	0x0000
        /*0094*/ 	.byte	0x00, 0xf5, 0x21, 0x00


	//----- nvinfo : EIATTR_SPARSE_MMA_MASK
	.align		4
.L_57:
        /*0098*/ 	.byte	0x03, 0x50
        /*009a*/ 	.short	0x0000


	//----- nvinfo : EIATTR_WMMA_USED
	.align		4
        /*009c*/ 	.byte	0x01, 0x2b
	.zero		2


	//----- nvinfo : EIATTR_MAXREG_COUNT
	.align		4
        /*00a0*/ 	.byte	0x03, 0x1b
        /*00a2*/ 	.short	0x00ff


	//----- nvinfo : EIATTR_NUM_BARRIERS
	.align		4
        /*00a4*/ 	.byte	0x02, 0x4c
        /*00a6*/ 	.byte	0x01
	.zero		1


	//----- nvinfo : EIATTR_MERCURY_ISA_VERSION
	.align		4
        /*00a8*/ 	.byte	0x03, 0x5f
        /*00aa*/ 	.short	0x0101


	//----- nvinfo : EIATTR_COOP_GROUP_MASK_REGIDS
	.align		4
        /*00ac*/ 	.byte	0x04, 0x29
        /*00ae*/ 	.short	(.L_59 - .L_58)


	//   ....[0]....
.L_58:
        /*00b0*/ 	.word	0xffffffff


	//   ....[1]....
        /*00b4*/ 	.word	0xffffffff


	//   ....[2]....
        /*00b8*/ 	.word	0xffffffff


	//   ....[3]....
        /*00bc*/ 	.word	0xffffffff


	//   ....[4]....
        /*00c0*/ 	.word	0xffffffff


	//   ....[5]....
        /*00c4*/ 	.word	0xffffffff


	//   ....[6]....
        /*00c8*/ 	.word	0xffffffff


	//   ....[7]....
        /*00cc*/ 	.word	0xffffffff


	//   ....[8]....
        /*00d0*/ 	.word	0x05000010


	//   ....[9]....
        /*00d4*/ 	.word	0x05000010


	//   ....[10]....
        /*00d8*/ 	.word	0x05000010


	//   ....[11]....
        /*00dc*/ 	.word	0x05000010


	//----- nvinfo : EIATTR_COOP_GROUP_INSTR_OFFSETS
	.align		4
.L_59:
        /*00e0*/ 	.byte	0x04, 0x28
        /*00e2*/ 	.short	(.L_61 - .L_60)


	//   ....[0]....
.L_60:
        /*00e4*/ 	.word	0x00000240


	//   ....[1]....
        /*00e8*/ 	.word	0x00000a10


	//   ....[2]....
        /*00ec*/ 	.word	0x00000ec0


	//   ....[3]....
        /*00f0*/ 	.word	0x000010a0


	//   ....[4]....
        /*00f4*/ 	.word	0x000012e0


	//   ....[5]....
        /*00f8*/ 	.word	0x000016b0


	//   ....[6]....
        /*00fc*/ 	.word	0x000018b0


	//   ....[7]....
        /*0100*/ 	.word	0x00001950


	//   ....[8]....
        /*0104*/ 	.word	0x000021e0


	//   ....[9]....
        /*0108*/ 	.word	0x00002780


	//   ....[10]....
        /*010c*/ 	.word	0x000027e0


	//   ....[11]....
        /*0110*/ 	.word	0x00002a80


	//----- nvinfo : EIATTR_VRC_CTA_INIT_COUNT
	.align		4
.L_61:
        /*0114*/ 	.byte	0x02, 0x4a
	.zero		1
	.zero		1


	//----- nvinfo : EIATTR_EXIT_INSTR_OFFSETS
	.align		4
        /*0118*/ 	.byte	0x04, 0x1c
        /*011a*/ 	.short	(.L_63 - .L_62)


	//   ....[0]....
.L_62:
        /*011c*/ 	.word	0x000000d0


	//   ....[1]....
        /*0120*/ 	.word	0x00001be0


	//   ....[2]....
        /*0124*/ 	.word	0x00002110


	//   ....[3]....
        /*0128*/ 	.word	0x00002190


	//----- nvinfo : EIATTR_CRS_STACK_SIZE
	.align		4
.L_63:
        /*012c*/ 	.byte	0x04, 0x1e
        /*012e*/ 	.short	(.L_65 - .L_64)
.L_64:
        /*0130*/ 	.word	0x00000000


	//----- nvinfo : EIATTR_CBANK_PARAM_SIZE
	.align		4
.L_65:
        /*0134*/ 	.byte	0x03, 0x19
        /*0136*/ 	.short	0x0034


	//----- nvinfo : EIATTR_PARAM_CBANK
	.align		4
        /*0138*/ 	.byte	0x04, 0x0a
        /*013a*/ 	.short	(.L_67 - .L_66)
	.align		4
.L_66:
        /*013c*/ 	.word	index@(.nv.constant0.batch8_symmetric_block_pair_multiply_wmma_optimized)
        /*0140*/ 	.short	0x0380
        /*0142*/ 	.short	0x0034


	//----- nvinfo : EIATTR_SW_WAR
	.align		4
.L_67:
        /*0144*/ 	.byte	0x04, 0x36
        /*0146*/ 	.short	(.L_69 - .L_68)
.L_68:
        /*0148*/ 	.word	0x00000008
.L_69:


//--------------------- .nv.callgraph             --------------------------
	.section	.nv.callgraph,"",@"SHT_CUDA_CALLGRAPH"
	.align	4
	.sectionentsize	8
	.align		4
        /*0000*/ 	.word	0x00000000
	.align		4
        /*0004*/ 	.word	0xffffffff
	.align		4
        /*0008*/ 	.word	0x00000000
	.align		4
        /*000c*/ 	.word	0xfffffffe
	.align		4
        /*0010*/ 	.word	0x00000000
	.align		4
        /*0014*/ 	.word	0xfffffffd
	.align		4
        /*0018*/ 	.word	0x00000000
	.align		4
        /*001c*/ 	.word	0xfffffffc


//--------------------- .text.batch8_symmetric_block_pair_multiply_wmma_max_throughput --------------------------
	.section	.text.batch8_symmetric_block_pair_multiply_wmma_max_throughput,"ax",@progbits
	.align	128
        .global         batch8_symmetric_block_pair_multiply_wmma_max_throughput
        .type           batch8_symmetric_block_pair_multiply_wmma_max_throughput,@function
        .size           batch8_symmetric_block_pair_multiply_wmma_max_throughput,(.L_x_30 - batch8_symmetric_block_pair_multiply_wmma_max_throughput)
        .other          batch8_symmetric_block_pair_multiply_wmma_max_throughput,@"STO_CUDA_ENTRY STV_DEFAULT"
batch8_symmetric_block_pair_multiply_wmma_max_throughput:
.text.batch8_symmetric_block_pair_multiply_wmma_max_throughput:
[----:B------:R-:W-:Y:S01]  /*0000*/  LDC R1, c[0x0][0x37c] ;  /* 0x0000df00ff017b82 */ /* 0x000fe20000000800 */
[----:B------:R-:W-:Y:S05]  /*0010*/  EXIT ;  /* 0x000000000000794d */ /* 0x000fea0003800000 */
.L_x_0:
[----:B------:R-:W-:-:S00]  /*0020*/  BRA `(.L_x_0) ;  /* 0xfffffffc00fc7947 */ /* 0x000fc0000383ffff */
[----:B------:R-:W-:-:S00]  /*0030*/  NOP ;  /* 0x0000000000007918 */ /* 0x000fc00000000000 */
        /* <DEDUP_REMOVED lines=12> */
.L_x_30:


//--------------------- .text.batch8_symmetric_block_pair_multiply_wmma_optimized --------------------------
	.section	.text.batch8_symmetric_block_pair_multiply_wmma_optimized,"ax",@progbits
	.align	128
        .global         batch8_symmetric_block_pair_multiply_wmma_optimized
        .type           batch8_symmetric_block_pair_multiply_wmma_optimized,@function
        .size           batch8_symmetric_block_pair_multiply_wmma_optimized,(.L_x_31 - batch8_symmetric_block_pair_multiply_wmma_optimized)
        .other          batch8_symmetric_block_pair_multiply_wmma_optimized,@"STO_CUDA_ENTRY STV_DEFAULT"
batch8_symmetric_block_pair_multiply_wmma_optimized:
.text.batch8_symmetric_block_pair_multiply_wmma_optimized:
[----:B------:R-:W-:Y:S01]  /*0000*/  LDC R1, c[0x0][0x37c] ;  /* 0x0000df00ff017b82 */ /* 0x000fe20000000800 */
[----:B------:R-:W0:Y:S01]  /*0010*/  S2R R6, SR_TID.X ;  /* 0x0000000000067919 */ /* 0x000e220000002100 */
[----:B------:R-:W1:Y:S01]  /*0020*/  LDCU UR4, c[0x0][0x3a8] ;  /* 0x00007500ff0477ac */ /* 0x000e620008000800 */
[----:B------:R-:W2:Y:S01]  /*0030*/  S2R R3, SR_CTAID.X ;  /* 0x0000000000037919 */ /* 0x000ea20000002500 */
[----:B------:R-:W3:Y:S01]  /*0040*/  LDCU UR9, c[0x0][0x3a4] ;  /* 0x00007480ff0977ac */ /* 0x000ee20008000800 */
[----:B------:R-:W1:Y:S01]  /*0050*/  S2R R24, SR_CTAID.Y ;  /* 0x0000000000187919 */ /* 0x000e620000002600 */
[----:B0-----:R-:W-:-:S05]  /*0060*/  SHF.R.U32.HI R36, RZ, 0x5, R6 ;  /* 0x00000005ff247819 */ /* 0x001fca0000011606 */
[----:B--2---:R-:W-:Y:S01]  /*0070*/  IMAD R0, R3, 0x4, R36 ;  /* 0x0000000403007824 */ /* 0x004fe200078e0224 */
[----:B-1----:R-:W-:-:S04]  /*0080*/  ISETP.GE.AND P0, PT, R24, UR4, PT ;  /* 0x0000000418007c0c */ /* 0x002fc8000bf06270 */
[----:B------:R-:W-:-:S04]  /*0090*/  SHF.R.S32.HI R3, RZ, 0x1f, R0 ;  /* 0x0000001fff037819 */ /* 0x000fc80000011400 */
[----:B------:R-:W-:-:S04]  /*00a0*/  LEA.HI R3, R3, R0, RZ, 0x2 ;  /* 0x0000000003037211 */ /* 0x000fc800078f10ff */
[----:B------:R-:W-:-:S04]  /*00b0*/  SHF.R.S32.HI R47, RZ, 0x2, R3 ;  /* 0x00000002ff2f7819 */ /* 0x000fc80000011403 */
[----:B---3--:R-:W-:-:S13]  /*00c0*/  ISETP.GE.OR P0, PT, R47, UR9, P0 ;  /* 0x000000092f007c0c */ /* 0x008fda0008706670 */
[----:B------:R-:W-:Y:S05]  /*00d0*/  @P0 EXIT ;  /* 0x000000000000094d */ /* 0x000fea0003800000 */
[----:B------:R-:W0:Y:S01]  /*00e0*/  LDC R8, c[0x0][0x3ac] ;  /* 0x0000eb00ff087b82 */ /* 0x000e220000000800 */
[----:B------:R-:W-:Y:S01]  /*00f0*/  UMOV UR6, 0x400 ;  /* 0x0000040000067882 */ /* 0x000fe20000000000 */
[----:B------:R-:W-:Y:S01]  /*0100*/  LOP3.LUT R45, R6, 0x1f, RZ, 0xc0, !PT ;  /* 0x0000001f062d7812 */ /* 0x000fe200078ec0ff */
[----:B------:R-:W-:Y:S01]  /*0110*/  UIADD3 UR4, UPT, UPT, UR6, 0x2000, URZ ;  /* 0x0000200006047890 */ /* 0x000fe2000fffe0ff */
[----:B------:R-:W-:Y:S01]  /*0120*/  LOP3.LUT R3, R3, 0xfffffffc, RZ, 0xc0, !PT ;  /* 0xfffffffc03037812 */ /* 0x000fe200078ec0ff */
[----:B------:R-:W1:Y:S01]  /*0130*/  LDCU.64 UR10, c[0x0][0x358] ;  /* 0x00006b00ff0a77ac */ /* 0x000e620008000a00 */
[----:B------:R-:W-:Y:S02]  /*0140*/  ISETP.GT.U32.AND P0, PT, R45, 0xf, PT ;  /* 0x0000000f2d00780c */ /* 0x000fe40003f04070 */
[----:B------:R-:W2:Y:S01]  /*0150*/  S2UR UR8, SR_CgaCtaId ;  /* 0x00000000000879c3 */ /* 0x000ea20000008800 */
[----:B------:R-:W-:Y:S01]  /*0160*/  IMAD.IADD R0, R0, 0x1, -R3 ;  /* 0x0000000100007824 */ /* 0x000fe200078e0a03 */
[----:B------:R-:W3:Y:S01]  /*0170*/  LDCU UR13, c[0x0][0x3a8] ;  /* 0x00007500ff0d77ac */ /* 0x000ee20008000800 */
[----:B0-----:R-:W-:-:S05]  /*0180*/  VIADD R4, R8, 0x3 ;  /* 0x0000000308047836 */ /* 0x001fca0000000000 */
[----:B------:R-:W-:Y:S01]  /*0190*/  SHF.R.S32.HI R5, RZ, 0x1f, R4 ;  /* 0x0000001fff057819 */ /* 0x000fe20000011404 */
[----:B--2---:R-:W-:-:S03]  /*01a0*/  ULEA UR4, UR8, UR4, 0x18 ;  /* 0x0000000408047291 */ /* 0x004fc6000f8ec0ff */
[----:B------:R-:W-:-:S04]  /*01b0*/  LEA.HI R5, R5, R4, RZ, 0x2 ;  /* 0x0000000405057211 */ /* 0x000fc800078f10ff */
[----:B------:R-:W-:Y:S02]  /*01c0*/  SHF.R.S32.HI R5, RZ, 0x2, R5 ;  /* 0x00000002ff057819 */ /* 0x000fe40000011405 */
[----:B------:R-:W-:-:S03]  /*01d0*/  LEA R2, R36, UR4, 0x9 ;  /* 0x0000000424027c11 */ /* 0x000fc6000f8e48ff */
[----:B------:R-:W-:Y:S02]  /*01e0*/  IMAD R42, R5, R0, RZ ;  /* 0x00000000052a7224 */ /* 0x000fe400078e02ff */
[----:B------:R-:W-:-:S03]  /*01f0*/  IMAD R43, R45, 0x20, R2 ;  /* 0x000000202d2b7824 */ /* 0x000fc600078e0202 */
[C---:B------:R-:W-:Y:S02]  /*0200*/  VIADDMNMX R5, R42.reuse, R5, R8, PT ;  /* 0x000000052a057246 */ /* 0x040fe40003800108 */
[----:B------:R0:W-:Y:S04]  /*0210*/  @!P0 STS.128 [R43], RZ ;  /* 0x000000ff2b008388 */ /* 0x0001e80000000c00 */
[----:B------:R0:W-:Y:S01]  /*0220*/  @!P0 STS.128 [R43+0x10], RZ ;  /* 0x000010ff2b008388 */ /* 0x0001e20000000c00 */
[----:B------:R-:W-:Y:S01]  /*0230*/  ISETP.GE.AND P0, PT, R42, R5, PT ;  /* 0x000000052a00720c */ /* 0x000fe20003f06270 */
[----:B------:R-:W-:-:S12]  /*0240*/  NOP ;  /* 0x0000000000007918 */ /* 0x000fd80000000000 */
[----:B01-3--:R-:W-:Y:S05]  /*0250*/  @P0 BRA `(.L_x_1) ;  /* 0x0000001800540947 */ /* 0x00bfea0003800000 */
[----:B------:R-:W0:Y:S01]  /*0260*/  LDCU UR12, c[0x0][0x3b0] ;  /* 0x00007600ff0c77ac */ /* 0x000e220008000800 */
[----:B------:R-:W1:Y:S01]  /*0270*/  LDC.64 R48, c[0x0][0x390] ;  /* 0x0000e400ff307b82 */ /* 0x000e620000000a00 */
[----:B------:R-:W-:Y:S01]  /*0280*/  LOP3.LUT R0, R45, 0x40, RZ, 0xfc, !PT ;  /* 0x000000402d007812 */ /* 0x000fe200078efcff */
[----:B------:R-:W-:Y:S01]  /*0290*/  IMAD R8, R47, R8, R42 ;  /* 0x000000082f087224 */ /* 0x000fe200078e022a */
[----:B------:R-:W-:Y:S01]  /*02a0*/  LOP3.LUT R40, R6, 0xf, RZ, 0xc0, !PT ;  /* 0x0000000f06287812 */ /* 0x000fe200078ec0ff */
[----:B------:R-:W-:Y:S01]  /*02b0*/  UIADD3 UR4, UPT, UPT, UR6, 0x800, URZ ;  /* 0x0000080006047890 */ /* 0x000fe2000fffe0ff */
[----:B------:R-:W-:Y:S01]  /*02c0*/  SHF.R.U32.HI R7, RZ, 0x4, R45 ;  /* 0x00000004ff077819 */ /* 0x000fe2000001162d */
[----:B------:R-:W-:Y:S01]  /*02d0*/  UIADD3 UR5, UPT, UPT, UR6, 0x1000, URZ ;  /* 0x0000100006057890 */ /* 0x000fe2000fffe0ff */
[C---:B------:R-:W-:Y:S01]  /*02e0*/  LOP3.LUT R3, R45.reuse, 0x80, RZ, 0xfc, !PT ;  /* 0x000000802d037812 */ /* 0x040fe200078efcff */
[----:B------:R-:W-:Y:S01]  /*02f0*/  IMAD R39, R40, UR9, R47 ;  /* 0x0000000928277c24 */ /* 0x000fe2000f8e022f */
[----:B------:R-:W-:Y:S01]  /*0300*/  SHF.R.U32.HI R12, RZ, 0x4, R0 ;  /* 0x00000004ff0c7819 */ /* 0x000fe20000011600 */
[----:B------:R-:W-:Y:S01]  /*0310*/  ULEA UR7, UR8, UR6, 0x18 ;  /* 0x0000000608077291 */ /* 0x000fe2000f8ec0ff */
[C---:B------:R-:W-:Y:S01]  /*0320*/  LEA R0, R24.reuse, R7, 0x4 ;  /* 0x0000000718007211 */ /* 0x040fe200078e20ff */
[----:B------:R-:W-:Y:S01]  /*0330*/  ULEA UR4, UR8, UR4, 0x18 ;  /* 0x0000000408047291 */ /* 0x000fe2000f8ec0ff */
[----:B------:R-:W-:Y:S01]  /*0340*/  LOP3.LUT R2, R45, 0x60, RZ, 0xfc, !PT ;  /* 0x000000602d027812 */ /* 0x000fe200078efcff */
[C---:B------:R-:W-:Y:S01]  /*0350*/  IMAD R35, R24.reuse, 0x10, R12 ;  /* 0x0000001018237824 */ /* 0x040fe200078e020c */
[----:B------:R-:W-:Y:S01]  /*0360*/  SHF.R.U32.HI R14, RZ, 0x4, R3 ;  /* 0x00000004ff0e7819 */ /* 0x000fe20000011603 */
[----:B------:R-:W-:Y:S01]  /*0370*/  ULEA UR5, UR8, UR5, 0x18 ;  /* 0x0000000508057291 */ /* 0x000fe2000f8ec0ff */
[----:B------:R-:W-:Y:S01]  /*0380*/  SHF.R.U32.HI R13, RZ, 0x4, R2 ;  /* 0x00000004ff0d7819 */ /* 0x000fe20000011602 */
[----:B0-----:R-:W-:Y:S01]  /*0390*/  IMAD R57, R39, UR12, R0 ;  /* 0x0000000c27397c24 */ /* 0x001fe2000f8e0200 */
[----:B------:R-:W-:Y:S01]  /*03a0*/  IADD3 R11, PT, PT, R47, UR9, RZ ;  /* 0x000000092f0b7c10 */ /* 0x000fe2000fffe0ff */
[----:B------:R-:W-:Y:S01]  /*03b0*/  IMAD R0, R24, 0x10, R14 ;  /* 0x0000001018007824 */ /* 0x000fe200078e020e */
[----:B------:R-:W-:Y:S01]  /*03c0*/  ISETP.GE.U32.AND P0, PT, R40, 0x8, PT ;  /* 0x000000082800780c */ /* 0x000fe20003f06070 */
[----:B------:R-:W-:Y:S01]  /*03d0*/  IMAD R2, R24, 0x10, R13 ;  /* 0x0000001018027824 */ /* 0x000fe200078e020d */
[----:B------:R-:W-:Y:S01]  /*03e0*/  LOP3.LUT R4, R45, 0xc0, RZ, 0xfc, !PT ;  /* 0x000000c02d047812 */ /* 0x000fe200078efcff */
[----:B------:R-:W-:Y:S01]  /*03f0*/  VIADD R9, R11, UR9 ;  /* 0x000000090b097c36 */ /* 0x000fe20008000000 */
[----:B------:R-:W-:Y:S01]  /*0400*/  ISETP.LT.AND P4, PT, R0, UR12, !P0 ;  /* 0x0000000c00007c0c */ /* 0x000fe2000c781270 */
[----:B------:R-:W-:Y:S01]  /*0410*/  IMAD R3, R39, UR12, R0 ;  /* 0x0000000c27037c24 */ /* 0x000fe2000f8e0200 */
[----:B------:R-:W-:Y:S01]  /*0420*/  SHF.R.U32.HI R31, RZ, 0x4, R4 ;  /* 0x00000004ff1f7819 */ /* 0x000fe20000011604 */
[----:B------:R-:W-:Y:S01]  /*0430*/  IMAD.SHL.U32 R0, R6, 0x10, RZ ;  /* 0x0000001006007824 */ /* 0x000fe200078e00ff */
[----:B------:R-:W-:Y:S01]  /*0440*/  LOP3.LUT R6, R45, 0xe0, RZ, 0xfc, !PT ;  /* 0x000000e02d067812 */ /* 0x000fe200078efcff */
[C---:B------:R-:W-:Y:S01]  /*0450*/  IMAD R51, R39.reuse, UR12, R2 ;  /* 0x0000000c27337c24 */ /* 0x040fe2000f8e0202 */
[----:B------:R-:W-:Y:S01]  /*0460*/  ISETP.LT.AND P3, PT, R2, UR12, !P0 ;  /* 0x0000000c02007c0c */ /* 0x000fe2000c761270 */
[----:B------:R-:W-:Y:S01]  /*0470*/  IMAD R55, R39, UR12, R35 ;  /* 0x0000000c27377c24 */ /* 0x000fe2000f8e0223 */
[----:B------:R-:W-:Y:S01]  /*0480*/  LOP3.LUT R29, R0, 0xf0, RZ, 0xc0, !PT ;  /* 0x000000f0001d7812 */ /* 0x000fe200078ec0ff */
[----:B------:R-:W-:Y:S01]  /*0490*/  VIADD R4, R9, UR9 ;  /* 0x0000000909047c36 */ /* 0x000fe20008000000 */
[----:B------:R-:W-:Y:S01]  /*04a0*/  LOP3.LUT R2, R45, 0x20, RZ, 0xfc, !PT ;  /* 0x000000202d027812 */ /* 0x000fe200078efcff */
[----:B-1----:R-:W-:Y:S01]  /*04b0*/  IMAD.WIDE R56, R57, 0x4, R48 ;  /* 0x0000000439387825 */ /* 0x002fe200078e0230 */
[----:B------:R-:W-:-:S02]  /*04c0*/  SHF.R.U32.HI R28, RZ, 0x4, R6 ;  /* 0x00000004ff1c7819 */ /* 0x000fc40000011606 */
[----:B------:R-:W-:Y:S01]  /*04d0*/  SHF.R.U32.HI R2, RZ, 0x4, R2 ;  /* 0x00000004ff027819 */ /* 0x000fe20000011602 */
[--C-:B------:R-:W-:Y:S01]  /*04e0*/  IMAD.WIDE R54, R55, 0x4, R48.reuse ;  /* 0x0000000437367825 */ /* 0x100fe200078e0230 */
[----:B------:R-:W-:Y:S02]  /*04f0*/  LOP3.LUT R7, R29, R7, RZ, 0xfc, !PT ;  /* 0x000000071d077212 */ /* 0x000fe400078efcff */
[----:B------:R-:W-:Y:S01]  /*0500*/  LEA R37, R24, R2, 0x4 ;  /* 0x0000000218257211 */ /* 0x000fe200078e20ff */
[--C-:B------:R-:W-:Y:S01]  /*0510*/  IMAD.WIDE R50, R51, 0x4, R48.reuse ;  /* 0x0000000433327825 */ /* 0x100fe200078e0230 */
[C---:B------:R-:W-:Y:S02]  /*0520*/  LOP3.LUT R6, R29.reuse, R12, RZ, 0xfc, !PT ;  /* 0x0000000c1d067212 */ /* 0x040fe400078efcff */
[----:B------:R-:W-:Y:S01]  /*0530*/  LOP3.LUT R2, R29, R2, RZ, 0xfc, !PT ;  /* 0x000000021d027212 */ /* 0x000fe200078efcff */
[----:B------:R-:W-:Y:S01]  /*0540*/  VIADD R0, R4, UR9 ;  /* 0x0000000904007c36 */ /* 0x000fe20008000000 */
[----:B------:R-:W-:Y:S01]  /*0550*/  LEA R41, R36, UR7, 0x9 ;  /* 0x0000000724297c11 */ /* 0x000fe2000f8e48ff */
[----:B------:R-:W-:Y:S01]  /*0560*/  IMAD.WIDE R48, R3, 0x4, R48 ;  /* 0x0000000403307825 */ /* 0x000fe200078e0230 */
[----:B------:R-:W-:-:S02]  /*0570*/  LOP3.LUT R3, R45, 0xa0, RZ, 0xfc, !PT ;  /* 0x000000a02d037812 */ /* 0x000fc400078efcff */
[----:B------:R-:W-:Y:S01]  /*0580*/  LEA R38, R36, UR4, 0x9 ;  /* 0x0000000424267c11 */ /* 0x000fe2000f8e48ff */
[----:B------:R-:W-:Y:S01]  /*0590*/  VIADD R27, R0, UR9 ;  /* 0x00000009001b7c36 */ /* 0x000fe20008000000 */
[----:B------:R-:W-:Y:S01]  /*05a0*/  SHF.R.U32.HI R26, RZ, 0x4, R3 ;  /* 0x00000004ff1a7819 */ /* 0x000fe20000011603 */
[----:B------:R-:W-:Y:S01]  /*05b0*/  IMAD R25, R24, 0x10, R28 ;  /* 0x0000001018197824 */ /* 0x000fe200078e021c */
[----:B------:R-:W-:Y:S01]  /*05c0*/  LOP3.LUT R3, R29, R14, RZ, 0xfc, !PT ;  /* 0x0000000e1d037212 */ /* 0x000fe200078efcff */
[----:B------:R-:W-:Y:S01]  /*05d0*/  IMAD.IADD R10, R42, 0x1, -R5 ;  /* 0x000000012a0a7824 */ /* 0x000fe200078e0a05 */
[----:B------:R-:W-:Y:S01]  /*05e0*/  IADD3 R30, PT, PT, R27, UR9, RZ ;  /* 0x000000091b1e7c10 */ /* 0x000fe2000fffe0ff */
[----:B------:R-:W-:Y:S01]  /*05f0*/  IMAD R33, R24, 0x10, R26 ;  /* 0x0000001018217824 */ /* 0x000fe200078e021a */
[C---:B------:R-:W-:Y:S01]  /*0600*/  LOP3.LUT R5, R29.reuse, R13, RZ, 0xfc, !PT ;  /* 0x0000000d1d057212 */ /* 0x040fe200078efcff */
[----:B------:R-:W-:Y:S01]  /*0610*/  IMAD.SHL.U32 R8, R8, 0x100, RZ ;  /* 0x0000010008087824 */ /* 0x000fe200078e00ff */
[C---:B------:R-:W-:Y:S01]  /*0620*/  LOP3.LUT R26, R29.reuse, R26, RZ, 0xfc, !PT ;  /* 0x0000001a1d1a7212 */ /* 0x040fe200078efcff */
[----:B------:R-:W-:Y:S01]  /*0630*/  VIADD R32, R30, UR9 ;  /* 0x000000091e207c36 */ /* 0x000fe20008000000 */
[----:B------:R-:W-:-:S02]  /*0640*/  LOP3.LUT R28, R29, R28, RZ, 0xfc, !PT ;  /* 0x0000001c1d1c7212 */ /* 0x000fc400078efcff */
[----:B------:R-:W-:Y:S01]  /*0650*/  LOP3.LUT R29, R29, R31, RZ, 0xfc, !PT ;  /* 0x0000001f1d1d7212 */ /* 0x000fe200078efcff */
[----:B------:R-:W-:Y:S01]  /*0660*/  IMAD R31, R24, 0x10, R31 ;  /* 0x00000010181f7824 */ /* 0x000fe200078e021f */
[----:B------:R-:W-:Y:S02]  /*0670*/  ISETP.LT.AND P0, PT, R25, UR12, !P0 ;  /* 0x0000000c19007c0c */ /* 0x000fe4000c701270 */
[----:B------:R-:W-:-:S11]  /*0680*/  LEA R36, R36, UR5, 0xa ;  /* 0x0000000524247c11 */ /* 0x000fd6000f8e50ff */
.L_x_8:
[----:B0-2-4-:R-:W0:Y:S02]  /*0690*/  LDC.64 R12, c[0x0][0x388] ;  /* 0x0000e200ff0c7b82 */ /* 0x015e240000000a00 */
[----:B0-----:R-:W-:-:S05]  /*06a0*/  IMAD.WIDE R12, R42, 0x4, R12 ;  /* 0x000000042a0c7825 */ /* 0x001fca00078e020c */
[----:B------:R-:W2:Y:S01]  /*06b0*/  LDG.E R44, desc[UR10][R12.64] ;  /* 0x0000000a0c2c7981 */ /* 0x000ea2000c1e1900 */
[----:B------:R-:W-:Y:S01]  /*06c0*/  VIADD R10, R10, 0x1 ;  /* 0x000000010a0a7836 */ /* 0x000fe20000000000 */
[----:B------:R-:W-:Y:S04]  /*06d0*/  BSSY B0, `(.L_x_2) ;  /* 0x000014a000007945 */ /* 0x000fe80003800000 */
[----:B------:R-:W-:Y:S01]  /*06e0*/  ISETP.NE.AND P5, PT, R10, RZ, PT ;  /* 0x000000ff0a00720c */ /* 0x000fe20003fa5270 */
[----:B--2---:R-:W-:-:S05]  /*06f0*/  IMAD.IADD R14, R44, 0x1, R24 ;  /* 0x000000012c0e7824 */ /* 0x004fca00078e0218 */
[----:B------:R-:W-:-:S13]  /*0700*/  ISETP.GE.AND P1, PT, R14, UR13, PT ;  /* 0x0000000d0e007c0c */ /* 0x000fda000bf26270 */
[----:B-1----:R-:W-:Y:S05]  /*0710*/  @P1 BRA `(.L_x_3) ;  /* 0x0000001400141947 */ /* 0x002fea0003800000 */
[----:B------:R-:W0:Y:S02]  /*0720*/  LDC.64 R58, c[0x0][0x380] ;  /* 0x0000e000ff3a7b82 */ /* 0x000e240000000a00 */
[----:B0-----:R-:W-:-:S04]  /*0730*/  IMAD.WIDE R58, R8, 0x4, R58 ;  /* 0x00000004083a7825 */ /* 0x001fc800078e023a */
[----:B------:R-:W-:-:S05]  /*0740*/  IMAD.WIDE.U32 R12, R45, 0x4, R58 ;  /* 0x000000042d0c7825 */ /* 0x000fca00078e003a */
[----:B------:R-:W2:Y:S04]  /*0750*/  LDG.E R14, desc[UR10][R12.64+0x300] ;  /* 0x0003000a0c0e7981 */ /* 0x000ea8000c1e1900 */
[----:B------:R-:W3:Y:S04]  /*0760*/  LDG.E R17, desc[UR10][R12.64] ;  /* 0x0000000a0c117981 */ /* 0x000ee8000c1e1900 */
[----:B------:R-:W4:Y:S04]  /*0770*/  LDG.E R19, desc[UR10][R12.64+0x100] ;  /* 0x0001000a0c137981 */ /* 0x000f28000c1e1900 */
[----:B------:R-:W5:Y:S04]  /*0780*/  LDG.E R20, desc[UR10][R12.64+0x180] ;  /* 0x0001800a0c147981 */ /* 0x000f68000c1e1900 */
[----:B------:R-:W5:Y:S04]  /*0790*/  LDG.E R21, desc[UR10][R12.64+0x200] ;  /* 0x0002000a0c157981 */ /* 0x000f68000c1e1900 */
[----:B------:R-:W5:Y:S04]  /*07a0*/  LDG.E R15, desc[UR10][R12.64+0x280] ;  /* 0x0002800a0c0f7981 */ /* 0x000f68000c1e1900 */
[----:B------:R-:W5:Y:S04]  /*07b0*/  LDG.E R16, desc[UR10][R12.64+0x380] ;  /* 0x0003800a0c107981 */ /* 0x000f68000c1e1900 */
[----:B------:R0:W5:Y:S01]  /*07c0*/  LDG.E R18, desc[UR10][R12.64+0x80] ;  /* 0x0000800a0c127981 */ /* 0x000162000c1e1900 */
[----:B------:R-:W-:Y:S01]  /*07d0*/  UMOV UR4, 0xffffffff ;  /* 0xffffffff00047882 */ /* 0x000fe20000000000 */
[----:B0-----:R-:W-:-:S04]  /*07e0*/  LOP3.LUT R12, R45, 0x60, RZ, 0xfc, !PT ;  /* 0x000000602d0c7812 */ /* 0x001fc800078efcff */
[----:B------:R-:W-:Y:S02]  /*07f0*/  SHF.R.U32.HI R53, RZ, 0x4, R12 ;  /* 0x00000004ff357819 */ /* 0x000fe4000001160c */
[----:B------:R-:W-:-:S03]  /*0800*/  ISETP.GT.U32.AND P1, PT, R40, 0x7, PT ;  /* 0x000000072800780c */ /* 0x000fc60003f24070 */
[----:B------:R-:W-:Y:S01]  /*0810*/  IMAD R53, R24, 0x10, R53 ;  /* 0x0000001018357824 */ /* 0x000fe200078e0235 */
[----:B--2---:R-:W-:Y:S02]  /*0820*/  F2FP.F16.F32.PACK_AB R14, RZ, R14 ;  /* 0x0000000eff0e723e */ /* 0x004fe400000000ff */
[----:B---3--:R-:W-:Y:S02]  /*0830*/  F2FP.F16.F32.PACK_AB R13, RZ, R17 ;  /* 0x00000011ff0d723e */ /* 0x008fe400000000ff */
[----:B------:R-:W-:Y:S02]  /*0840*/  LEA R17, R45, R41, 0x1 ;  /* 0x000000292d117211 */ /* 0x000fe400078e08ff */
[----:B----4-:R-:W-:Y:S02]  /*0850*/  F2FP.F16.F32.PACK_AB R19, RZ, R19 ;  /* 0x00000013ff13723e */ /* 0x010fe400000000ff */
[----:B------:R-:W-:Y:S02]  /*0860*/  PRMT R22, R14, 0x7610, R22 ;  /* 0x000076100e167816 */ /* 0x000fe40000000016 */
[----:B-----5:R-:W-:-:S02]  /*0870*/  F2FP.F16.F32.PACK_AB R20, RZ, R20 ;  /* 0x00000014ff14723e */ /* 0x020fc400000000ff */
[----:B------:R-:W-:Y:S02]  /*0880*/  F2FP.F16.F32.PACK_AB R21, RZ, R21 ;  /* 0x00000015ff15723e */ /* 0x000fe400000000ff */
[----:B------:R-:W-:Y:S02]  /*0890*/  F2FP.F16.F32.PACK_AB R15, RZ, R15 ;  /* 0x0000000fff0f723e */ /* 0x000fe400000000ff */
[----:B------:R-:W-:Y:S01]  /*08a0*/  F2FP.F16.F32.PACK_AB R16, RZ, R16 ;  /* 0x00000010ff10723e */ /* 0x000fe200000000ff */
[----:B------:R-:W-:Y:S04]  /*08b0*/  STS.U16 [R17+0x80], R19 ;  /* 0x0000801311007388 */ /* 0x000fe80000000400 */
[----:B------:R-:W-:Y:S04]  /*08c0*/  STS.U16 [R17+0xc0], R20 ;  /* 0x0000c01411007388 */ /* 0x000fe80000000400 */
[----:B------:R-:W-:Y:S04]  /*08d0*/  STS.U16 [R17+0x100], R21 ;  /* 0x0001001511007388 */ /* 0x000fe80000000400 */
[----:B------:R-:W-:Y:S04]  /*08e0*/  STS.U16 [R17+0x140], R15 ;  /* 0x0001400f11007388 */ /* 0x000fe80000000400 */
[----:B------:R-:W-:Y:S04]  /*08f0*/  STS.U16 [R17+0x180], R22 ;  /* 0x0001801611007388 */ /* 0x000fe80000000400 */
[----:B------:R-:W-:Y:S01]  /*0900*/  STS.U16 [R17+0x1c0], R16 ;  /* 0x0001c01011007388 */ /* 0x000fe20000000400 */
[----:B------:R-:W-:-:S02]  /*0910*/  LOP3.LUT R14, R45, 0x80, RZ, 0xfc, !PT ;  /* 0x000000802d0e7812 */ /* 0x000fc400078efcff */
[----:B------:R-:W-:Y:S01]  /*0920*/  F2FP.F16.F32.PACK_AB R18, RZ, R18 ;  /* 0x00000012ff12723e */ /* 0x000fe200000000ff */
[----:B------:R0:W-:Y:S01]  /*0930*/  STS.U16 [R17], R13 ;  /* 0x0000000d11007388 */ /* 0x0001e20000000400 */
[----:B------:R-:W-:-:S03]  /*0940*/  SHF.R.U32.HI R23, RZ, 0x4, R14 ;  /* 0x00000004ff177819 */ /* 0x000fc6000001160e */
[----:B------:R1:W-:Y:S01]  /*0950*/  STS.U16 [R17+0x40], R18 ;  /* 0x0000401211007388 */ /* 0x0003e20000000400 */
[----:B0-----:R-:W-:Y:S01]  /*0960*/  SHF.R.U32.HI R13, RZ, 0x4, R45 ;  /* 0x00000004ff0d7819 */ /* 0x001fe2000001162d */
[C---:B------:R-:W-:Y:S02]  /*0970*/  IMAD R23, R24.reuse, 0x10, R23 ;  /* 0x0000001018177824 */ /* 0x040fe400078e0217 */
[----:B-1----:R-:W-:Y:S02]  /*0980*/  IMAD R18, R45, 0x2, R38 ;  /* 0x000000022d127824 */ /* 0x002fe400078e0226 */
[----:B------:R-:W-:Y:S01]  /*0990*/  IMAD R13, R24, 0x10, R13 ;  /* 0x00000010180d7824 */ /* 0x000fe200078e020d */
[----:B------:R-:W-:Y:S06]  /*09a0*/  BRA.DIV UR4, `(.L_x_4) ;  /* 0x0000001604fc7947 */ /* 0x000fec000b800000 */
[----:B------:R-:W0:Y:S01]  /*09b0*/  LDC R34, c[0x0][0x3b0] ;  /* 0x0000ec00ff227b82 */ /* 0x000e220000000800 */
[----:B------:R-:W-:-:S04]  /*09c0*/  LEA R21, R44, R13, 0x4 ;  /* 0x0000000d2c157211 */ /* 0x000fc800078e20ff */
[----:B0-----:R-:W-:-:S13]  /*09d0*/  ISETP.GE.OR P2, PT, R21, R34, P1 ;  /* 0x000000221500720c */ /* 0x001fda0000f46670 */
[----:B------:R-:W0:Y:S01]  /*09e0*/  @!P2 LDC.64 R12, c[0x0][0x390] ;  /* 0x0000e400ff0cab82 */ /* 0x000e220000000a00 */
[----:B------:R-:W-:-:S04]  /*09f0*/  @!P2 IMAD R21, R39, R34, R21 ;  /* 0x000000222715a224 */ /* 0x000fc800078e0215 */
[----:B0-----:R-:W-:Y:S01]  /*0a00*/  @!P2 IMAD.WIDE R20, R21, 0x4, R12 ;  /* 0x000000041514a825 */ /* 0x001fe200078e020c */
[----:B------:R-:W-:-:S05]  /*0a10*/  NOP ;  /* 0x0000000000007918 */ /* 0x000fca0000000000 */
[----:B------:R-:W2:Y:S01]  /*0a20*/  @!P2 LDG.E R20, desc[UR10][R20.64] ;  /* 0x0000000a1414a981 */ /* 0x000ea2000c1e1900 */
[C---:B------:R-:W-:Y:S02]  /*0a30*/  IMAD R17, R44.reuse, 0x10, R37 ;  /* 0x000000102c117824 */ /* 0x040fe400078e0225 */
[----:B------:R-:W-:Y:S02]  /*0a40*/  IMAD R61, R44, 0x10, R35 ;  /* 0x000000102c3d7824 */ /* 0x000fe400078e0223 */
[----:B------:R-:W-:Y:S01]  /*0a50*/  IMAD.MOV.U32 R19, RZ, RZ, RZ ;  /* 0x000000ffff137224 */ /* 0x000fe200078e00ff */
[----:B------:R-:W-:-:S13]  /*0a60*/  ISETP.GE.OR P6, PT, R17, R34, P1 ;  /* 0x000000221100720c */ /* 0x000fda0000fc6670 */
[----:B------:R-:W0:Y:S01]  /*0a70*/  @!P6 LDC.64 R14, c[0x0][0x390] ;  /* 0x0000e400ff0eeb82 */ /* 0x000e220000000a00 */
[----:B------:R-:W-:-:S04]  /*0a80*/  @!P6 IMAD R17, R39, R34, R17 ;  /* 0x000000222711e224 */ /* 0x000fc800078e0211 */
[----:B0-----:R-:W-:-:S06]  /*0a90*/  @!P6 IMAD.WIDE R16, R17, 0x4, R14 ;  /* 0x000000041110e825 */ /* 0x001fcc00078e020e */
[----:B------:R-:W3:Y:S01]  /*0aa0*/  @!P6 LDG.E R16, desc[UR10][R16.64] ;  /* 0x0000000a1010e981 */ /* 0x000ee2000c1e1900 */
[----:B--2---:R-:W-:Y:S01]  /*0ab0*/  @!P2 IMAD.MOV.U32 R19, RZ, RZ, R20 ;  /* 0x000000ffff13a224 */ /* 0x004fe200078e0014 */
[----:B------:R-:W-:-:S13]  /*0ac0*/  ISETP.GE.OR P2, PT, R61, R34, P1 ;  /* 0x000000223d00720c */ /* 0x000fda0000f46670 */
[----:B------:R-:W0:Y:S01]  /*0ad0*/  @!P2 LDC.64 R12, c[0x0][0x390] ;  /* 0x0000e400ff0cab82 */ /* 0x000e220000000a00 */
[----:B------:R-:W-:-:S04]  /*0ae0*/  @!P2 IMAD R15, R39, R34, R61 ;  /* 0x00000022270fa224 */ /* 0x000fc800078e023d */
[----:B0-----:R-:W-:-:S06]  /*0af0*/  @!P2 IMAD.WIDE R12, R15, 0x4, R12 ;  /* 0x000000040f0ca825 */ /* 0x001fcc00078e020c */
[----:B------:R-:W2:Y:S01]  /*0b00*/  @!P2 LDG.E R12, desc[UR10][R12.64] ;  /* 0x0000000a0c0ca981 */ /* 0x000ea2000c1e1900 */
[C---:B------:R-:W-:Y:S02]  /*0b10*/  LEA R53, R44.reuse, R53, 0x4 ;  /* 0x000000352c357211 */ /* 0x040fe400078e20ff */
[----:B------:R-:W-:Y:S02]  /*0b20*/  CS2R R20, SRZ ;  /* 0x0000000000147805 */ /* 0x000fe4000001ff00 */
[----:B---3--:R-:W-:Y:S01]  /*0b30*/  @!P6 IMAD.MOV.U32 R20, RZ, RZ, R16 ;  /* 0x000000ffff14e224 */ /* 0x008fe200078e0010 */
[----:B------:R-:W-:Y:S01]  /*0b40*/  ISETP.GE.OR P6, PT, R53, R34, P1 ;  /* 0x000000223500720c */ /* 0x000fe20000fc6670 */
[----:B------:R-:W-:-:S12]  /*0b50*/  IMAD R23, R44, 0x10, R23 ;  /* 0x000000102c177824 */ /* 0x000fd800078e0217 */
        /* <DEDUP_REMOVED lines=10> */
[----:B------:R-:W-:Y:S01]  /*0c00*/  IMAD R46, R44, 0x10, R33 ;  /* 0x000000102c2e7824 */ /* 0x000fe200078e0221 */
[----:B------:R-:W-:Y:S02]  /*0c10*/  CS2R R22, SRZ ;  /* 0x0000000000167805 */ /* 0x000fe4000001ff00 */
[----:B---3--:R-:W-:Y:S02]  /*0c20*/  @!P6 MOV R22, R14 ;  /* 0x0000000e0016e202 */ /* 0x008fe40000000f00 */
[----:B------:R-:W-:Y:S01]  /*0c30*/  ISETP.GE.OR P6, PT, R46, R34, P1 ;  /* 0x000000222e00720c */ /* 0x000fe20000fc6670 */
[C---:B------:R-:W-:Y:S02]  /*0c40*/  IMAD R61, R44.reuse, 0x10, R31 ;  /* 0x000000102c3d7824 */ /* 0x040fe400078e021f */
[----:B------:R-:W-:-:S10]  /*0c50*/  IMAD R53, R44, 0x10, R25 ;  /* 0x000000102c357824 */ /* 0x000fd400078e0219 */
[----:B------:R-:W0:Y:S01]  /*0c60*/  @!P6 LDC.64 R16, c[0x0][0x390] ;  /* 0x0000e400ff10eb82 */ /* 0x000e220000000a00 */
[----:B------:R-:W-:-:S04]  /*0c70*/  @!P6 IMAD R15, R39, R34, R46 ;  /* 0x00000022270fe224 */ /* 0x000fc800078e022e */
[----:B0-----:R-:W-:-:S06]  /*0c80*/  @!P6 IMAD.WIDE R16, R15, 0x4, R16 ;  /* 0x000000040f10e825 */ /* 0x001fcc00078e0210 */
[----:B------:R0:W3:Y:S01]  /*0c90*/  @!P6 LDG.E R16, desc[UR10][R16.64] ;  /* 0x0000000a1010e981 */ /* 0x0000e2000c1e1900 */
[----:B--2---:R-:W-:Y:S01]  /*0ca0*/  @!P2 IMAD.MOV.U32 R23, RZ, RZ, R12 ;  /* 0x000000ffff17a224 */ /* 0x004fe200078e000c */
[-C--:B------:R-:W-:Y:S02]  /*0cb0*/  ISETP.GE.OR P2, PT, R61, R34.reuse, P1 ;  /* 0x000000223d00720c */ /* 0x080fe40000f46670 */
[----:B------:R-:W-:-:S11]  /*0cc0*/  ISETP.GE.OR P1, PT, R53, R34, P1 ;  /* 0x000000223500720c */ /* 0x000fd60000f26670 */
[----:B------:R-:W1:Y:S08]  /*0cd0*/  @!P2 LDC.64 R14, c[0x0][0x390] ;  /* 0x0000e400ff0eab82 */ /* 0x000e700000000a00 */
[----:B------:R-:W2:Y:S01]  /*0ce0*/  @!P1 LDC.64 R12, c[0x0][0x390] ;  /* 0x0000e400ff0c9b82 */ /* 0x000ea20000000a00 */
[CC--:B------:R-:W-:Y:S02]  /*0cf0*/  @!P1 IMAD R53, R39.reuse, R34.reuse, R53 ;  /* 0x0000002227359224 */ /* 0x0c0fe400078e0235 */
[----:B------:R-:W-:-:S04]  /*0d00*/  @!P2 IMAD R61, R39, R34, R61 ;  /* 0x00000022273da224 */ /* 0x000fc800078e023d */
[----:B-1----:R-:W-:-:S06]  /*0d10*/  @!P2 IMAD.WIDE R14, R61, 0x4, R14 ;  /* 0x000000043d0ea825 */ /* 0x002fcc00078e020e */
[----:B------:R1:W4:Y:S01]  /*0d20*/  @!P2 LDG.E R14, desc[UR10][R14.64] ;  /* 0x0000000a0e0ea981 */ /* 0x000322000c1e1900 */
[----:B--2---:R-:W-:-:S06]  /*0d30*/  @!P1 IMAD.WIDE R12, R53, 0x4, R12 ;  /* 0x00000004350c9825 */ /* 0x004fcc00078e020c */
[----:B------:R2:W5:Y:S01]  /*0d40*/  @!P1 LDG.E R12, desc[UR10][R12.64] ;  /* 0x0000000a0c0c9981 */ /* 0x000562000c1e1900 */
[----:B0-----:R-:W-:Y:S01]  /*0d50*/  MOV R17, RZ ;  /* 0x000000ff00117202 */ /* 0x001fe20000000f00 */
[----:B-1----:R-:W-:Y:S02]  /*0d60*/  IMAD.MOV.U32 R15, RZ, RZ, RZ ;  /* 0x000000ffff0f7224 */ /* 0x002fe400078e00ff */
[----:B---3--:R-:W-:Y:S02]  /*0d70*/  @!P6 IMAD.MOV.U32 R17, RZ, RZ, R16 ;  /* 0x000000ffff11e224 */ /* 0x008fe400078e0010 */
[----:B--2---:R-:W-:Y:S01]  /*0d80*/  IMAD.MOV.U32 R13, RZ, RZ, RZ ;  /* 0x000000ffff0d7224 */ /* 0x004fe200078e00ff */
[----:B------:R-:W-:Y:S02]  /*0d90*/  F2FP.F16.F32.PACK_AB R19, RZ, R19 ;  /* 0x00000013ff13723e */ /* 0x000fe400000000ff */
[----:B------:R-:W-:Y:S02]  /*0da0*/  F2FP.F16.F32.PACK_AB R20, RZ, R20 ;  /* 0x00000014ff14723e */ /* 0x000fe400000000ff */
[----:B------:R-:W-:-:S02]  /*0db0*/  F2FP.F16.F32.PACK_AB R21, RZ, R21 ;  /* 0x00000015ff15723e */ /* 0x000fc400000000ff */
[----:B------:R-:W-:Y:S02]  /*0dc0*/  F2FP.F16.F32.PACK_AB R22, RZ, R22 ;  /* 0x00000016ff16723e */ /* 0x000fe400000000ff */
[----:B------:R-:W-:Y:S02]  /*0dd0*/  F2FP.F16.F32.PACK_AB R23, RZ, R23 ;  /* 0x00000017ff17723e */ /* 0x000fe400000000ff */
[----:B------:R-:W-:Y:S01]  /*0de0*/  F2FP.F16.F32.PACK_AB R17, RZ, R17 ;  /* 0x00000011ff11723e */ /* 0x000fe200000000ff */
[----:B------:R0:W-:Y:S01]  /*0df0*/  STS.U16 [R18], R19 ;  /* 0x0000001312007388 */ /* 0x0001e20000000400 */
[----:B------:R-:W-:-:S03]  /*0e00*/  ISETP.GT.U32.AND P6, PT, R45, 0xf, PT ;  /* 0x0000000f2d00780c */ /* 0x000fc60003fc4070 */
[----:B------:R0:W-:Y:S04]  /*0e10*/  STS.U16 [R18+0x40], R20 ;  /* 0x0000401412007388 */ /* 0x0001e80000000400 */
[----:B------:R0:W-:Y:S04]  /*0e20*/  STS.U16 [R18+0x80], R21 ;  /* 0x0000801512007388 */ /* 0x0001e80000000400 */
[----:B------:R0:W-:Y:S04]  /*0e30*/  STS.U16 [R18+0xc0], R22 ;  /* 0x0000c01612007388 */ /* 0x0001e80000000400 */
[----:B------:R0:W-:Y:S04]  /*0e40*/  STS.U16 [R18+0x100], R23 ;  /* 0x0001001712007388 */ /* 0x0001e80000000400 */
[----:B------:R0:W-:Y:S01]  /*0e50*/  STS.U16 [R18+0x140], R17 ;  /* 0x0001401112007388 */ /* 0x0001e20000000400 */
[----:B----4-:R-:W-:Y:S01]  /*0e60*/  @!P2 MOV R15, R14 ;  /* 0x0000000e000fa202 */ /* 0x010fe20000000f00 */
[----:B-----5:R-:W-:-:S03]  /*0e70*/  @!P1 IMAD.MOV.U32 R13, RZ, RZ, R12 ;  /* 0x000000ffff0d9224 */ /* 0x020fc600078e000c */
[----:B------:R-:W-:Y:S02]  /*0e80*/  F2FP.F16.F32.PACK_AB R15, RZ, R15 ;  /* 0x0000000fff0f723e */ /* 0x000fe400000000ff */
[----:B------:R-:W-:-:S03]  /*0e90*/  F2FP.F16.F32.PACK_AB R13, RZ, R13 ;  /* 0x0000000dff0d723e */ /* 0x000fc600000000ff */
[----:B------:R0:W-:Y:S04]  /*0ea0*/  STS.U16 [R18+0x180], R15 ;  /* 0x0001800f12007388 */ /* 0x0001e80000000400 */
[----:B------:R0:W-:Y:S01]  /*0eb0*/  STS.U16 [R18+0x1c0], R13 ;  /* 0x0001c00d12007388 */ /* 0x0001e20000000400 */
[----:B------:R-:W-:Y:S01]  /*0ec0*/  NOP ;  /* 0x0000000000007918 */ /* 0x000fe20000000000 */
.L_x_25:
[----:B------:R-:W1:Y:S01]  /*0ed0*/  S2R R46, SR_LANEID ;  /* 0x00000000002e7919 */ /* 0x000e620000000000 */
[----:B------:R-:W-:Y:S05]  /*0ee0*/  WARPSYNC.ALL ;  /* 0x0000000000007948 */ /* 0x000fea0003800000 */
[----:B------:R-:W-:Y:S01]  /*0ef0*/  BSSY.RECONVERGENT B1, `(.L_x_5) ;  /* 0x000003e000017945 */ /* 0x000fe20003800200 */
[----:B------:R-:W-:Y:S02]  /*0f00*/  ISETP.GE.AND P1, PT, R44, 0x1, PT ;  /* 0x000000012c00780c */ /* 0x000fe40003f26270 */
[----:B-1----:R-:W-:Y:S02]  /*0f10*/  SHF.R.U32.HI R12, RZ, 0x3, R46 ;  /* 0x00000003ff0c7819 */ /* 0x002fe4000001162e */
[----:B0-----:R-:W-:-:S02]  /*0f20*/  LOP3.LUT R13, R46, 0x7, RZ, 0xc0, !PT ;  /* 0x000000072e0d7812 */ /* 0x001fc400078ec0ff */
[----:B------:R-:W-:Y:S01]  /*0f30*/  SHF.R.U32.HI R14, RZ, 0x4, R46 ;  /* 0x00000004ff0e7819 */ /* 0x000fe2000001162e */
[C---:B------:R-:W-:Y:S02]  /*0f40*/  IMAD.SHL.U32 R16, R12.reuse, 0x8, RZ ;  /* 0x000000080c107824 */ /* 0x040fe400078e00ff */
[----:B------:R-:W-:Y:S01]  /*0f50*/  IMAD.SHL.U32 R12, R12, 0x8, RZ ;  /* 0x000000080c0c7824 */ /* 0x000fe200078e00ff */
[C---:B------:R-:W-:Y:S01]  /*0f60*/  LEA R15, R14.reuse, R13, 0x3 ;  /* 0x0000000d0e0f7211 */ /* 0x040fe200078e18ff */
[----:B------:R-:W-:Y:S01]  /*0f70*/  IMAD.SHL.U32 R14, R14, 0x8, RZ ;  /* 0x000000080e0e7824 */ /* 0x000fe200078e00ff */
[----:B------:R-:W-:Y:S02]  /*0f80*/  LOP3.LUT R13, R16, 0x8, R13, 0xe2, !PT ;  /* 0x00000008100d7812 */ /* 0x000fe400078ee20d */
[----:B------:R-:W-:-:S03]  /*0f90*/  LOP3.LUT R12, R12, 0x8, RZ, 0xe2, !PT ;  /* 0x000000080c0c7812 */ /* 0x000fc600078ee2ff */
[----:B------:R-:W-:Y:S02]  /*0fa0*/  IMAD R14, R13, 0x10, R14 ;  /* 0x000000100d0e7824 */ /* 0x000fe400078e020e */
[----:B------:R-:W-:-:S03]  /*0fb0*/  IMAD R15, R15, 0x10, R12 ;  /* 0x000000100f0f7824 */ /* 0x000fc600078e020c */
[----:B------:R-:W-:Y:S01]  /*0fc0*/  LEA R53, R14, R41, 0x1 ;  /* 0x000000290e357211 */ /* 0x000fe200078e08ff */
[----:B------:R-:W-:-:S04]  /*0fd0*/  IMAD.U32 R52, R15, 0x2, R38 ;  /* 0x000000020f347824 */ /* 0x000fc800078e0026 */
[----:B------:R-:W-:Y:S04]  /*0fe0*/  LDSM.16.M88.4 R12, [R53] ;  /* 0x00000000350c783b */ /* 0x000fe80000000200 */
[----:B------:R-:W0:Y:S02]  /*0ff0*/  LDSM.16.M88.4 R16, [R52] ;  /* 0x000000003410783b */ /* 0x000e240000000200 */
[----:B0-----:R-:W-:Y:S01]  /*1000*/  HMMA.16816.F32 R20, R12, R16, RZ ;  /* 0x000000100c14723c */ /* 0x001fe200000018ff */
[----:B------:R-:W-:Y:S02]  /*1010*/  SHF.R.U32.HI R16, RZ, 0x2, R46 ;  /* 0x00000002ff107819 */ /* 0x000fe4000001162e */
[----:B------:R-:W-:-:S05]  /*1020*/  LOP3.LUT R17, R46, 0x3, RZ, 0xc0, !PT ;  /* 0x000000032e117812 */ /* 0x000fca00078ec0ff */
[----:B------:R-:W-:Y:S01]  /*1030*/  HMMA.16816.F32 R12, R12, R18, RZ ;  /* 0x000000120c0c723c */ /* 0x000fe200000018ff */
[----:B------:R-:W-:-:S04]  /*1040*/  IMAD R17, R16, 0x8, R17 ;  /* 0x0000000810117824 */ /* 0x000fc800078e0211 */
[----:B------:R-:W-:-:S06]  /*1050*/  IMAD.U32 R46, R17, 0x8, R36 ;  /* 0x00000008112e7824 */ /* 0x000fcc00078e0024 */
[----:B------:R0:W-:Y:S04]  /*1060*/  STS.64 [R46], R20 ;  /* 0x000000142e007388 */ /* 0x0001e80000000a00 */
[----:B------:R0:W-:Y:S04]  /*1070*/  STS.64 [R46+0x200], R22 ;  /* 0x000200162e007388 */ /* 0x0001e80000000a00 */
[----:B------:R0:W-:Y:S04]  /*1080*/  STS.64 [R46+0x20], R12 ;  /* 0x0000200c2e007388 */ /* 0x0001e80000000a00 */
[----:B------:R0:W-:Y:S01]  /*1090*/  STS.64 [R46+0x220], R14 ;  /* 0x0002200e2e007388 */ /* 0x0001e20000000a00 */
[----:B------:R-:W-:Y:S01]  /*10a0*/  NOP ;  /* 0x0000000000007918 */ /* 0x000fe20000000000 */
[----:B------:R-:W-:Y:S05]  /*10b0*/  @P6 BRA `(.L_x_6) ;  /* 0x0000000000846947 */ /* 0x000fea0003800000 */
[----:B0-----:R-:W-:Y:S01]  /*10c0*/  LEA R12, R45, R36, 0x6 ;  /* 0x000000242d0c7211 */ /* 0x001fe200078e30ff */
[----:B------:R-:W-:Y:S04]  /*10d0*/  LDS R14, [R43] ;  /* 0x000000002b0e7984 */ /* 0x000fe80000000800 */
[----:B------:R-:W0:Y:S04]  /*10e0*/  LDS R13, [R12] ;  /* 0x000000000c0d7984 */ /* 0x000e280000000800 */
[----:B------:R-:W-:Y:S04]  /*10f0*/  LDS R16, [R43+0x4] ;  /* 0x000004002b107984 */ /* 0x000fe80000000800 */
[----:B------:R-:W-:Y:S04]  /*1100*/  LDS R18, [R43+0x8] ;  /* 0x000008002b127984 */ /* 0x000fe80000000800 */
[----:B------:R-:W-:Y:S01]  /*1110*/  LDS R20, [R43+0xc] ;  /* 0x00000c002b147984 */ /* 0x000fe20000000800 */
[----:B0-----:R-:W-:-:S05]  /*1120*/  FADD R14, R13, R14 ;  /* 0x0000000e0d0e7221 */ /* 0x001fca0000000000 */
[----:B------:R-:W-:Y:S04]  /*1130*/  STS [R43], R14 ;  /* 0x0000000e2b007388 */ /* 0x000fe80000000800 */
[----:B------:R-:W0:Y:S04]  /*1140*/  LDS R13, [R12+0x4] ;  /* 0x000004000c0d7984 */ /* 0x000e280000000800 */
[----:B------:R-:W-:Y:S01]  /*1150*/  LDS R14, [R43+0x10] ;  /* 0x000010002b0e7984 */ /* 0x000fe20000000800 */
[----:B0-----:R-:W-:-:S05]  /*1160*/  FADD R16, R13, R16 ;  /* 0x000000100d107221 */ /* 0x001fca0000000000 */
[----:B------:R-:W-:Y:S04]  /*1170*/  STS [R43+0x4], R16 ;  /* 0x000004102b007388 */ /* 0x000fe80000000800 */
        /* <DEDUP_REMOVED lines=12> */
[----:B------:R-:W0:Y:S02]  /*1240*/  LDS R13, [R12+0x14] ;  /* 0x000014000c0d7984 */ /* 0x000e240000000800 */
[----:B0-----:R-:W-:-:S05]  /*1250*/  FADD R16, R13, R16 ;  /* 0x000000100d107221 */ /* 0x001fca0000000000 */
[----:B------:R-:W-:Y:S04]  /*1260*/  STS [R43+0x14], R16 ;  /* 0x000014102b007388 */ /* 0x000fe80000000800 */
[----:B------:R-:W0:Y:S02]  /*1270*/  LDS R13, [R12+0x18] ;  /* 0x000018000c0d7984 */ /* 0x000e240000000800 */
[----:B0-----:R-:W-:-:S05]  /*1280*/  FADD R18, R13, R18 ;  /* 0x000000120d127221 */ /* 0x001fca0000000000 */
[----:B------:R-:W-:Y:S04]  /*1290*/  STS [R43+0x18], R18 ;  /* 0x000018122b007388 */ /* 0x000fe80000000800 */
[----:B------:R-:W0:Y:S02]  /*12a0*/  LDS R13, [R12+0x1c] ;  /* 0x00001c000c0d7984 */ /* 0x000e240000000800 */
[----:B0-----:R-:W-:-:S05]  /*12b0*/  FADD R20, R13, R20 ;  /* 0x000000140d147221 */ /* 0x001fca0000000000 */
[----:B------:R1:W-:Y:S02]  /*12c0*/  STS [R43+0x1c], R20 ;  /* 0x00001c142b007388 */ /* 0x0003e40000000800 */
.L_x_6:
[----:B------:R-:W-:Y:S05]  /*12d0*/  BSYNC.RECONVERGENT B1 ;  /* 0x0000000000017941 */ /* 0x000fea0003800200 */
.L_x_5:
[----:B------:R-:W-:Y:S01]  /*12e0*/  NOP ;  /* 0x0000000000007918 */ /* 0x000fe20000000000 */
[----:B------:R-:W-:Y:S05]  /*12f0*/  @!P1 BRA `(.L_x_3) ;  /* 0x00000008001c9947 */ /* 0x000fea0003800000 */
[----:B0-----:R-:W-:Y:S02]  /*1300*/  SHF.R.U32.HI R13, RZ, 0x4, R45 ;  /* 0x00000004ff0d7819 */ /* 0x001fe4000001162d */
[----:B------:R-:W-:Y:S02]  /*1310*/  CS2R R18, SRZ ;  /* 0x0000000000127805 */ /* 0x000fe4000001ff00 */
[----:B------:R-:W-:Y:S01]  /*1320*/  ISETP.GE.AND P2, PT, R37, R34, PT ;  /* 0x000000222500720c */ /* 0x000fe20003f46270 */
[----:B------:R-:W-:-:S03]  /*1330*/  IMAD R13, R24, 0x10, R13 ;  /* 0x00000010180d7824 */ /* 0x000fc600078e020d */
[----:B------:R-:W-:Y:S02]  /*1340*/  ISETP.GT.U32.OR P2, PT, R40, 0x7, P2 ;  /* 0x000000072800780c */ /* 0x000fe40001744470 */
[----:B------:R-:W-:-:S04]  /*1350*/  ISETP.GE.AND P1, PT, R13, R34, PT ;  /* 0x000000220d00720c */ /* 0x000fc80003f26270 */
[----:B------:R-:W-:-:S07]  /*1360*/  ISETP.GT.U32.OR P1, PT, R40, 0x7, P1 ;  /* 0x000000072800780c */ /* 0x000fce0000f24470 */
[----:B-1----:R-:W0:Y:S06]  /*1370*/  @!P2 LDC.64 R20, c[0x0][0x390] ;  /* 0x0000e400ff14ab82 */ /* 0x002e2c0000000a00 */
[----:B------:R-:W2:Y:S01]  /*1380*/  @!P1 LDG.E R18, desc[UR10][R56.64] ;  /* 0x0000000a38129981 */ /* 0x000ea2000c1e1900 */
[-C--:B------:R-:W-:Y:S01]  /*1390*/  ISETP.GE.AND P1, PT, R33, R34.reuse, PT ;  /* 0x000000222100720c */ /* 0x080fe20003f26270 */
[----:B------:R-:W-:-:S03]  /*13a0*/  @!P2 IMAD R13, R39, R34, R37 ;  /* 0x00000022270da224 */ /* 0x000fc600078e0225 */
[----:B------:R-:W-:Y:S01]  /*13b0*/  ISETP.GT.U32.OR P1, PT, R40, 0x7, P1 ;  /* 0x000000072800780c */ /* 0x000fe20000f24470 */
[----:B0-----:R-:W-:-:S12]  /*13c0*/  @!P2 IMAD.WIDE R20, R13, 0x4, R20 ;  /* 0x000000040d14a825 */ /* 0x001fd800078e0214 */
[----:B------:R-:W0:Y:S01]  /*13d0*/  @!P1 LDC.64 R16, c[0x0][0x390] ;  /* 0x0000e400ff109b82 */ /* 0x000e220000000a00 */
[----:B------:R1:W3:Y:S01]  /*13e0*/  @!P2 LDG.E R19, desc[UR10][R20.64] ;  /* 0x0000000a1413a981 */ /* 0x0002e2000c1e1900 */
[-C--:B------:R-:W-:Y:S01]  /*13f0*/  ISETP.GE.AND P2, PT, R31, R34.reuse, PT ;  /* 0x000000221f00720c */ /* 0x080fe20003f46270 */
[----:B------:R-:W-:Y:S02]  /*1400*/  @!P1 IMAD R13, R39, R34, R33 ;  /* 0x00000022270d9224 */ /* 0x000fe400078e0221 */
[----:B------:R-:W-:Y:S01]  /*1410*/  IMAD.MOV.U32 R22, RZ, RZ, RZ ;  /* 0x000000ffff167224 */ /* 0x000fe200078e00ff */
[----:B------:R-:W-:-:S13]  /*1420*/  ISETP.GT.U32.OR P2, PT, R40, 0x7, P2 ;  /* 0x000000072800780c */ /* 0x000fda0001744470 */
[----:B------:R-:W4:Y:S01]  /*1430*/  @!P2 LDC.64 R14, c[0x0][0x390] ;  /* 0x0000e400ff0eab82 */ /* 0x000f220000000a00 */
[----:B0-----:R-:W-:-:S07]  /*1440*/  @!P1 IMAD.WIDE R16, R13, 0x4, R16 ;  /* 0x000000040d109825 */ /* 0x001fce00078e0210 */
[----:B------:R-:W0:Y:S01]  /*1450*/  @P0 LDC.64 R12, c[0x0][0x390] ;  /* 0x0000e400ff0c0b82 */ /* 0x000e220000000a00 */
[----:B------:R5:W3:Y:S01]  /*1460*/  @!P1 LDG.E R22, desc[UR10][R16.64] ;  /* 0x0000000a10169981 */ /* 0x000ae2000c1e1900 */
[-C--:B------:R-:W-:Y:S01]  /*1470*/  ISETP.GE.AND P1, PT, R35, R34.reuse, PT ;  /* 0x000000222300720c */ /* 0x080fe20003f26270 */
[----:B-1----:R-:W-:-:S03]  /*1480*/  @!P2 IMAD R21, R39, R34, R31 ;  /* 0x000000222715a224 */ /* 0x002fc600078e021f */
[----:B------:R-:W-:Y:S01]  /*1490*/  ISETP.GT.U32.OR P1, PT, R40, 0x7, P1 ;  /* 0x000000072800780c */ /* 0x000fe20000f24470 */
[----:B------:R-:W-:Y:S01]  /*14a0*/  @P0 IMAD R23, R39, R34, R25 ;  /* 0x0000002227170224 */ /* 0x000fe200078e0219 */
[----:B-----5:R-:W-:Y:S01]  /*14b0*/  CS2R R16, SRZ ;  /* 0x0000000000107805 */ /* 0x020fe2000001ff00 */
[----:B----4-:R-:W-:Y:S01]  /*14c0*/  @!P2 IMAD.WIDE R14, R21, 0x4, R14 ;  /* 0x00000004150ea825 */ /* 0x010fe200078e020e */
[----:B------:R-:W-:-:S04]  /*14d0*/  CS2R R20, SRZ ;  /* 0x0000000000147805 */ /* 0x000fc8000001ff00 */
[----:B------:R-:W4:Y:S04]  /*14e0*/  @P4 LDG.E R17, desc[UR10][R48.64] ;  /* 0x0000000a30114981 */ /* 0x000f28000c1e1900 */
[----:B------:R1:W5:Y:S01]  /*14f0*/  @!P2 LDG.E R20, desc[UR10][R14.64] ;  /* 0x0000000a0e14a981 */ /* 0x000362000c1e1900 */
[----:B0-----:R-:W-:-:S03]  /*1500*/  @P0 IMAD.WIDE R12, R23, 0x4, R12 ;  /* 0x00000004170c0825 */ /* 0x001fc600078e020c */
[----:B------:R-:W5:Y:S01]  /*1510*/  @!P1 LDG.E R21, desc[UR10][R54.64] ;  /* 0x0000000a36159981 */ /* 0x000f62000c1e1900 */
[----:B------:R-:W-:-:S03]  /*1520*/  IMAD.MOV.U32 R23, RZ, RZ, RZ ;  /* 0x000000ffff177224 */ /* 0x000fc600078e00ff */
[----:B------:R0:W5:Y:S04]  /*1530*/  @P0 LDG.E R16, desc[UR10][R12.64] ;  /* 0x0000000a0c100981 */ /* 0x000168000c1e1900 */
[----:B------:R-:W5:Y:S01]  /*1540*/  @P3 LDG.E R23, desc[UR10][R50.64] ;  /* 0x0000000a32173981 */ /* 0x000f62000c1e1900 */
[----:B-1----:R-:W-:Y:S01]  /*1550*/  LEA R14, R45, R38, 0x1 ;  /* 0x000000262d0e7211 */ /* 0x002fe200078e08ff */
[----:B------:R-:W-:Y:S01]  /*1560*/  UMOV UR4, 0xffffffff ;  /* 0xffffffff00047882 */ /* 0x000fe20000000000 */
[----:B--2---:R-:W-:-:S05]  /*1570*/  F2FP.F16.F32.PACK_AB R18, RZ, R18 ;  /* 0x00000012ff12723e */ /* 0x004fca00000000ff */
[----:B------:R1:W-:Y:S01]  /*1580*/  STS.U16 [R14], R18 ;  /* 0x000000120e007388 */ /* 0x0003e20000000400 */
[----:B---3--:R-:W-:-:S05]  /*1590*/  F2FP.F16.F32.PACK_AB R19, RZ, R19 ;  /* 0x00000013ff13723e */ /* 0x008fca00000000ff */
[----:B------:R1:W-:Y:S01]  /*15a0*/  STS.U16 [R14+0x40], R19 ;  /* 0x000040130e007388 */ /* 0x0003e20000000400 */
[----:B------:R-:W-:-:S05]  /*15b0*/  F2FP.F16.F32.PACK_AB R22, RZ, R22 ;  /* 0x00000016ff16723e */ /* 0x000fca00000000ff */
[----:B------:R1:W-:Y:S01]  /*15c0*/  STS.U16 [R14+0x140], R22 ;  /* 0x000140160e007388 */ /* 0x0003e20000000400 */
[----:B----4-:R-:W-:Y:S02]  /*15d0*/  F2FP.F16.F32.PACK_AB R17, RZ, R17 ;  /* 0x00000011ff11723e */ /* 0x010fe400000000ff */
[----:B-----5:R-:W-:Y:S02]  /*15e0*/  F2FP.F16.F32.PACK_AB R20, RZ, R20 ;  /* 0x00000014ff14723e */ /* 0x020fe400000000ff */
[----:B------:R-:W-:Y:S02]  /*15f0*/  F2FP.F16.F32.PACK_AB R21, RZ, R21 ;  /* 0x00000015ff15723e */ /* 0x000fe400000000ff */
[----:B0-----:R-:W-:Y:S02]  /*1600*/  PRMT R12, R20, 0x7610, R12 ;  /* 0x00007610140c7816 */ /* 0x001fe4000000000c */
[----:B------:R-:W-:Y:S02]  /*1610*/  F2FP.F16.F32.PACK_AB R16, RZ, R16 ;  /* 0x00000010ff10723e */ /* 0x000fe400000000ff */
[----:B------:R-:W-:Y:S01]  /*1620*/  F2FP.F16.F32.PACK_AB R23, RZ, R23 ;  /* 0x00000017ff17723e */ /* 0x000fe200000000ff */
[----:B------:R1:W-:Y:S04]  /*1630*/  STS.U16 [R14+0x80], R21 ;  /* 0x000080150e007388 */ /* 0x0003e80000000400 */
[----:B------:R1:W-:Y:S04]  /*1640*/  STS.U16 [R14+0x180], R12 ;  /* 0x0001800c0e007388 */ /* 0x0003e80000000400 */
[----:B------:R1:W-:Y:S04]  /*1650*/  STS.U16 [R14+0x1c0], R16 ;  /* 0x0001c0100e007388 */ /* 0x0003e80000000400 */
[----:B------:R1:W-:Y:S04]  /*1660*/  STS.U16 [R14+0xc0], R23 ;  /* 0x0000c0170e007388 */ /* 0x0003e80000000400 */
[----:B------:R1:W-:Y:S01]  /*1670*/  STS.U16 [R14+0x100], R17 ;  /* 0x000100110e007388 */ /* 0x0003e20000000400 */
[----:B------:R-:W-:Y:S01]  /*1680*/  IMAD R20, R45, 0x2, R41 ;  /* 0x000000022d147824 */ /* 0x000fe200078e0229 */
[----:B------:R-:W-:Y:S06]  /*1690*/  BRA.DIV UR4, `(.L_x_7) ;  /* 0x0000001204447947 */ /* 0x000fec000b800000 */
[----:B-1----:R-:W-:Y:S01]  /*16a0*/  IMAD.WIDE.U32 R12, R7, 0x4, R58 ;  /* 0x00000004070c7825 */ /* 0x002fe200078e003a */
[----:B------:R-:W-:-:S04]  /*16b0*/  NOP ;  /* 0x0000000000007918 */ /* 0x000fc80000000000 */
[----:B------:R0:W2:Y:S01]  /*16c0*/  LDG.E R21, desc[UR10][R12.64] ;  /* 0x0000000a0c157981 */ /* 0x0000a2000c1e1900 */
[----:B------:R-:W-:-:S04]  /*16d0*/  IMAD.WIDE.U32 R22, R2, 0x4, R58 ;  /* 0x0000000402167825 */ /* 0x000fc800078e003a */
[--C-:B------:R-:W-:Y:S02]  /*16e0*/  IMAD.WIDE.U32 R60, R6, 0x4, R58.reuse ;  /* 0x00000004063c7825 */ /* 0x100fe400078e003a */
[----:B------:R-:W3:Y:S02]  /*16f0*/  LDG.E R22, desc[UR10][R22.64] ;  /* 0x0000000a16167981 */ /* 0x000ee4000c1e1900 */
[--C-:B------:R-:W-:Y:S02]  /*1700*/  IMAD.WIDE.U32 R18, R5, 0x4, R58.reuse ;  /* 0x0000000405127825 */ /* 0x100fe400078e003a */
[----:B------:R-:W4:Y:S02]  /*1710*/  LDG.E R60, desc[UR10][R60.64] ;  /* 0x0000000a3c3c7981 */ /* 0x000f24000c1e1900 */
[--C-:B------:R-:W-:Y:S02]  /*1720*/  IMAD.WIDE.U32 R16, R3, 0x4, R58.reuse ;  /* 0x0000000403107825 */ /* 0x100fe400078e003a */
[----:B------:R-:W5:Y:S02]  /*1730*/  LDG.E R18, desc[UR10][R18.64] ;  /* 0x0000000a12127981 */ /* 0x000f64000c1e1900 */
[----:B------:R-:W-:-:S02]  /*1740*/  IMAD.WIDE.U32 R14, R26, 0x4, R58 ;  /* 0x000000041a0e7825 */ /* 0x000fc400078e003a */
[----:B------:R-:W5:Y:S02]  /*1750*/  LDG.E R16, desc[UR10][R16.64] ;  /* 0x0000000a10107981 */ /* 0x000f64000c1e1900 */
[--C-:B0-----:R-:W-:Y:S02]  /*1760*/  IMAD.WIDE.U32 R12, R29, 0x4, R58.reuse ;  /* 0x000000041d0c7825 */ /* 0x101fe400078e003a */
[----:B------:R-:W5:Y:S02]  /*1770*/  LDG.E R14, desc[UR10][R14.64] ;  /* 0x0000000a0e0e7981 */ /* 0x000f64000c1e1900 */
[----:B------:R-:W-:Y:S02]  /*1780*/  IMAD.WIDE.U32 R58, R28, 0x4, R58 ;  /* 0x000000041c3a7825 */ /* 0x000fe400078e003a */
[----:B------:R-:W5:Y:S04]  /*1790*/  LDG.E R12, desc[UR10][R12.64] ;  /* 0x0000000a0c0c7981 */ /* 0x000f68000c1e1900 */
[----:B------:R-:W5:Y:S01]  /*17a0*/  LDG.E R58, desc[UR10][R58.64] ;  /* 0x0000000a3a3a7981 */ /* 0x000f62000c1e1900 */
[----:B--2---:R-:W-:-:S02]  /*17b0*/  F2FP.F16.F32.PACK_AB R21, RZ, R21 ;  /* 0x00000015ff15723e */ /* 0x004fc400000000ff */
[----:B---3--:R-:W-:Y:S02]  /*17c0*/  F2FP.F16.F32.PACK_AB R22, RZ, R22 ;  /* 0x00000016ff16723e */ /* 0x008fe400000000ff */
[----:B----4-:R-:W-:Y:S02]  /*17d0*/  F2FP.F16.F32.PACK_AB R60, RZ, R60 ;  /* 0x0000003cff3c723e */ /* 0x010fe400000000ff */
[----:B-----5:R-:W-:Y:S02]  /*17e0*/  F2FP.F16.F32.PACK_AB R18, RZ, R18 ;  /* 0x00000012ff12723e */ /* 0x020fe400000000ff */
[----:B------:R-:W-:Y:S02]  /*17f0*/  F2FP.F16.F32.PACK_AB R16, RZ, R16 ;  /* 0x00000010ff10723e */ /* 0x000fe400000000ff */
[----:B------:R-:W-:Y:S02]  /*1800*/  F2FP.F16.F32.PACK_AB R14, RZ, R14 ;  /* 0x0000000eff0e723e */ /* 0x000fe400000000ff */
[----:B------:R-:W-:-:S02]  /*1810*/  F2FP.F16.F32.PACK_AB R12, RZ, R12 ;  /* 0x0000000cff0c723e */ /* 0x000fc400000000ff */
[----:B------:R-:W-:Y:S01]  /*1820*/  F2FP.F16.F32.PACK_AB R58, RZ, R58 ;  /* 0x0000003aff3a723e */ /* 0x000fe200000000ff */
[----:B------:R0:W-:Y:S04]  /*1830*/  STS.U16 [R20], R21 ;  /* 0x0000001514007388 */ /* 0x0001e80000000400 */
[----:B------:R0:W-:Y:S04]  /*1840*/  STS.U16 [R20+0x40], R22 ;  /* 0x0000401614007388 */ /* 0x0001e80000000400 */
[----:B------:R0:W-:Y:S04]  /*1850*/  STS.U16 [R20+0x80], R60 ;  /* 0x0000803c14007388 */ /* 0x0001e80000000400 */
[----:B------:R0:W-:Y:S04]  /*1860*/  STS.U16 [R20+0xc0], R18 ;  /* 0x0000c01214007388 */ /* 0x0001e80000000400 */
[----:B------:R0:W-:Y:S04]  /*1870*/  STS.U16 [R20+0x100], R16 ;  /* 0x0001001014007388 */ /* 0x0001e80000000400 */
[----:B------:R0:W-:Y:S04]  /*1880*/  STS.U16 [R20+0x140], R14 ;  /* 0x0001400e14007388 */ /* 0x0001e80000000400 */
[----:B------:R0:W-:Y:S04]  /*1890*/  STS.U16 [R20+0x180], R12 ;  /* 0x0001800c14007388 */ /* 0x0001e80000000400 */
[----:B------:R0:W-:Y:S01]  /*18a0*/  STS.U16 [R20+0x1c0], R58 ;  /* 0x0001c03a14007388 */ /* 0x0001e20000000400 */
[----:B------:R-:W-:Y:S01]  /*18b0*/  NOP ;  /* 0x0000000000007918 */ /* 0x000fe20000000000 */
.L_x_28:
[----:B------:R-:W-:Y:S05]  /*18c0*/  WARPSYNC.ALL ;  /* 0x0000000000007948 */ /* 0x000fea0003800000 */
[----:B0-----:R-:W-:Y:S04]  /*18d0*/  LDSM.16.M88.4 R12, [R53] ;  /* 0x00000000350c783b */ /* 0x001fe80000000200 */
[----:B------:R-:W0:Y:S02]  /*18e0*/  LDSM.16.M88.4 R16, [R52] ;  /* 0x000000003410783b */ /* 0x000e240000000200 */
[C---:B0-----:R-:W-:Y:S08]  /*18f0*/  HMMA.16816.F32 R20, R12.reuse, R16, RZ ;  /* 0x000000100c14723c */ /* 0x041ff000000018ff */
[----:B------:R-:W-:Y:S11]  /*1900*/  HMMA.16816.F32 R12, R12, R18, RZ ;  /* 0x000000120c0c723c */ /* 0x000ff600000018ff */
[----:B------:R2:W-:Y:S04]  /*1910*/  STS.64 [R46], R20 ;  /* 0x000000142e007388 */ /* 0x0005e80000000a00 */
[----:B------:R2:W-:Y:S04]  /*1920*/  STS.64 [R46+0x200], R22 ;  /* 0x000200162e007388 */ /* 0x0005e80000000a00 */
[----:B------:R2:W-:Y:S04]  /*1930*/  STS.64 [R46+0x20], R12 ;  /* 0x0000200c2e007388 */ /* 0x0005e80000000a00 */
[----:B------:R2:W-:Y:S01]  /*1940*/  STS.64 [R46+0x220], R14 ;  /* 0x0002200e2e007388 */ /* 0x0005e20000000a00 */
[----:B------:R-:W-:Y:S01]  /*1950*/  NOP ;  /* 0x0000000000007918 */ /* 0x000fe20000000000 */
[----:B------:R-:W-:Y:S05]  /*1960*/  @P6 BRA `(.L_x_3) ;  /* 0x0000000000806947 */ /* 0x000fea0003800000 */
[----:B------:R-:W-:-:S04]  /*1970*/  IMAD.IADD R44, R44, 0x1, R24 ;  /* 0x000000012c2c7824 */ /* 0x000fc800078e0218 */
[----:B------:R-:W-:-:S05]  /*1980*/  IMAD R44, R44, 0x10, R45 ;  /* 0x000000102c2c7824 */ /* 0x000fca00078e022d */
[----:B------:R-:W-:-:S13]  /*1990*/  ISETP.GE.AND P1, PT, R44, R34, PT ;  /* 0x000000222c00720c */ /* 0x000fda0003f26270 */
[----:B------:R-:W-:Y:S05]  /*19a0*/  @P1 BRA `(.L_x_3) ;  /* 0x0000000000701947 */ /* 0x000fea0003800000 */
[----:B--2---:R-:W-:Y:S01]  /*19b0*/  LEA R46, R45, R36, 0x6 ;  /* 0x000000242d2e7211 */ /* 0x004fe200078e30ff */
[----:B------:R-:W0:Y:S01]  /*19c0*/  LDC.64 R20, c[0x0][0x398] ;  /* 0x0000e600ff147b82 */ /* 0x000e220000000a00 */
[-CC-:B------:R-:W-:Y:S02]  /*19d0*/  IMAD R61, R47, R34.reuse, R44.reuse ;  /* 0x000000222f3d7224 */ /* 0x180fe400078e022c */
[-CC-:B------:R-:W-:Y:S01]  /*19e0*/  IMAD R59, R11, R34.reuse, R44.reuse ;  /* 0x000000220b3b7224 */ /* 0x180fe200078e022c */
[----:B------:R-:W1:Y:S04]  /*19f0*/  LDS.128 R12, [R46] ;  /* 0x000000002e0c7984 */ /* 0x000e680000000c00 */
[----:B------:R2:W3:Y:S01]  /*1a00*/  LDS.128 R16, [R46+0x10] ;  /* 0x000010002e107984 */ /* 0x0004e20000000c00 */
[----:B------:R-:W-:-:S02]  /*1a10*/  IMAD R53, R9, R34, R44 ;  /* 0x0000002209357224 */ /* 0x000fc400078e022c */
[-CC-:B------:R-:W-:Y:S02]  /*1a20*/  IMAD R23, R4, R34.reuse, R44.reuse ;  /* 0x0000002204177224 */ /* 0x180fe400078e022c */
[----:B--2---:R-:W-:Y:S02]  /*1a30*/  IMAD R46, R0, R34, R44 ;  /* 0x00000022002e7224 */ /* 0x004fe400078e022c */
[----:B0-----:R-:W-:-:S04]  /*1a40*/  IMAD.WIDE R60, R61, 0x4, R20 ;  /* 0x000000043d3c7825 */ /* 0x001fc800078e0214 */
[----:B------:R-:W-:-:S04]  /*1a50*/  IMAD.WIDE R58, R59, 0x4, R20 ;  /* 0x000000043b3a7825 */ /* 0x000fc800078e0214 */
[----:B------:R-:W-:-:S04]  /*1a60*/  IMAD.WIDE R52, R53, 0x4, R20 ;  /* 0x0000000435347825 */ /* 0x000fc800078e0214 */
[--C-:B------:R-:W-:Y:S01]  /*1a70*/  IMAD.WIDE R22, R23, 0x4, R20.reuse ;  /* 0x0000000417167825 */ /* 0x100fe200078e0214 */
[----:B-1----:R0:W-:Y:S04]  /*1a80*/  REDG.E.ADD.F32.FTZ.RN.STRONG.GPU desc[UR10][R60.64], R12 ;  /* 0x0000000c3c0079a6 */ /* 0x0021e8000c12f30a */
[----:B------:R1:W-:Y:S04]  /*1a90*/  REDG.E.ADD.F32.FTZ.RN.STRONG.GPU desc[UR10][R58.64], R13 ;  /* 0x0000000d3a0079a6 */ /* 0x0003e8000c12f30a */
[----:B------:R4:W-:Y:S01]  /*1aa0*/  REDG.E.ADD.F32.FTZ.RN.STRONG.GPU desc[UR10][R52.64], R14 ;  /* 0x0000000e340079a6 */ /* 0x0009e2000c12f30a */
[----:B0-----:R-:W-:-:S03]  /*1ab0*/  IMAD.WIDE R60, R46, 0x4, R20 ;  /* 0x000000042e3c7825 */ /* 0x001fc600078e0214 */
[----:B------:R4:W-:Y:S01]  /*1ac0*/  REDG.E.ADD.F32.FTZ.RN.STRONG.GPU desc[UR10][R22.64], R15 ;  /* 0x0000000f160079a6 */ /* 0x0009e2000c12f30a */
[----:B-1----:R-:W-:-:S03]  /*1ad0*/  IMAD R59, R27, R34, R44 ;  /* 0x000000221b3b7224 */ /* 0x002fc600078e022c */
[----:B---3--:R4:W-:Y:S01]  /*1ae0*/  REDG.E.ADD.F32.FTZ.RN.STRONG.GPU desc[UR10][R60.64], R16 ;  /* 0x000000103c0079a6 */ /* 0x0089e2000c12f30a */
[-CC-:B------:R-:W-:Y:S02]  /*1af0*/  IMAD R13, R30, R34.reuse, R44.reuse ;  /* 0x000000221e0d7224 */ /* 0x180fe400078e022c */
[----:B------:R-:W-:Y:S02]  /*1b00*/  IMAD R34, R32, R34, R44 ;  /* 0x0000002220227224 */ /* 0x000fe400078e022c */
[----:B------:R-:W-:-:S04]  /*1b10*/  IMAD.WIDE R58, R59, 0x4, R20 ;  /* 0x000000043b3a7825 */ /* 0x000fc800078e0214 */
[--C-:B------:R-:W-:Y:S01]  /*1b20*/  IMAD.WIDE R12, R13, 0x4, R20.reuse ;  /* 0x000000040d0c7825 */ /* 0x100fe200078e0214 */
[----:B------:R4:W-:Y:S03]  /*1b30*/  REDG.E.ADD.F32.FTZ.RN.STRONG.GPU desc[UR10][R58.64], R17 ;  /* 0x000000113a0079a6 */ /* 0x0009e6000c12f30a */
[----:B------:R-:W-:Y:S01]  /*1b40*/  IMAD.WIDE R20, R34, 0x4, R20 ;  /* 0x0000000422147825 */ /* 0x000fe200078e0214 */
[----:B------:R4:W-:Y:S04]  /*1b50*/  REDG.E.ADD.F32.FTZ.RN.STRONG.GPU desc[UR10][R12.64], R18 ;  /* 0x000000120c0079a6 */ /* 0x0009e8000c12f30a */
[----:B------:R4:W-:Y:S02]  /*1b60*/  REDG.E.ADD.F32.FTZ.RN.STRONG.GPU desc[UR10][R20.64], R19 ;  /* 0x00000013140079a6 */ /* 0x0009e4000c12f30a */
.L_x_3:
[----:B------:R-:W-:Y:S05]  /*1b70*/  BSYNC B0 ;  /* 0x0000000000007941 */ /* 0x000fea0003800000 */
.L_x_2:
[----:B------:R-:W-:Y:S02]  /*1b80*/  VIADD R42, R42, 0x1 ;  /* 0x000000012a2a7836 */ /* 0x000fe40000000000 */
[----:B------:R-:W-:Y:S01]  /*1b90*/  VIADD R8, R8, 0x100 ;  /* 0x0000010008087836 */ /* 0x000fe20000000000 */
[----:B------:R-:W-:Y:S06]  /*1ba0*/  @P5 BRA `(.L_x_8) ;  /* 0xffffffe800b85947 */ /* 0x000fec000383ffff */
.L_x_1:
[----:B------:R-:W-:Y:S05]  /*1bb0*/  WARPSYNC.ALL ;  /* 0x0000000000007948 */ /* 0x000fea0003800000 */
[----:B------:R-:W-:Y:S01]  /*1bc0*/  BAR.SYNC.DEFER_BLOCKING 0x0 ;  /* 0x0000000000007b1d */ /* 0x000fe20000010000 */
[----:B------:R-:W-:-:S13]  /*1bd0*/  ISETP.GT.U32.AND P0, PT, R45, 0xf, PT ;  /* 0x0000000f2d00780c */ /* 0x000fda0003f04070 */
[----:B------:R-:W-:Y:S05]  /*1be0*/  @P0 EXIT ;  /* 0x000000000000094d */ /* 0x000fea0003800000 */
[----:B------:R-:W3:Y:S01]  /*1bf0*/  LDC R2, c[0x0][0x3a0] ;  /* 0x0000e800ff027b82 */ /* 0x000ee20000000800 */
[----:B------:R-:W5:Y:S01]  /*1c00*/  LDCU UR4, c[0x0][0x3b0] ;  /* 0x00007600ff0477ac */ /* 0x000f620008000800 */
[----:B------:R-:W-:Y:S01]  /*1c10*/  IMAD R24, R24, 0x10, R45 ;  /* 0x0000001018187824 */ /* 0x000fe200078e022d */
[----:B------:R-:W-:Y:S04]  /*1c20*/  BSSY.RECONVERGENT B0, `(.L_x_9) ;  /* 0x0000011000007945 */ /* 0x000fe80003800200 */
[----:B-----5:R-:W-:-:S04]  /*1c30*/  ISETP.GE.AND P0, PT, R24, UR4, PT ;  /* 0x0000000418007c0c */ /* 0x020fc8000bf06270 */
[C---:B---3--:R-:W-:Y:S02]  /*1c40*/  ISETP.LT.OR P6, PT, R2.reuse, 0x1, P0 ;  /* 0x000000010200780c */ /* 0x048fe400007c1670 */
[C---:B------:R-:W-:Y:S02]  /*1c50*/  ISETP.LT.OR P1, PT, R2.reuse, 0x2, P0 ;  /* 0x000000020200780c */ /* 0x040fe40000721670 */
[C---:B------:R-:W-:Y:S02]  /*1c60*/  ISETP.LT.OR P5, PT, R2.reuse, 0x3, P0 ;  /* 0x000000030200780c */ /* 0x040fe400007a1670 */
[----:B------:R-:W-:Y:S02]  /*1c70*/  P2R R0, PR, RZ, 0x2 ;  /* 0x00000002ff007803 */ /* 0x000fe40000000000 */
[C---:B------:R-:W-:Y:S02]  /*1c80*/  ISETP.LT.OR P4, PT, R2.reuse, 0x4, P0 ;  /* 0x000000040200780c */ /* 0x040fe40000781670 */
[----:B------:R-:W-:-:S02]  /*1c90*/  ISETP.LT.OR P3, PT, R2, 0x5, P0 ;  /* 0x000000050200780c */ /* 0x000fc40000761670 */
[C---:B------:R-:W-:Y:S02]  /*1ca0*/  ISETP.LT.OR P2, PT, R2.reuse, 0x6, P0 ;  /* 0x000000060200780c */ /* 0x040fe40000741670 */
[C---:B------:R-:W-:Y:S02]  /*1cb0*/  ISETP.LT.OR P1, PT, R2.reuse, 0x7, P0 ;  /* 0x000000070200780c */ /* 0x040fe40000721670 */
[----:B------:R-:W-:Y:S01]  /*1cc0*/  ISETP.LT.OR P0, PT, R2, 0x8, P0 ;  /* 0x000000080200780c */ /* 0x000fe20000701670 */
[----:B------:R-:W-:-:S12]  /*1cd0*/  @P6 BRA `(.L_x_10) ;  /* 0x0000000000146947 */ /* 0x000fd80003800000 */
[----:B------:R-:W3:Y:S01]  /*1ce0*/  LDS R7, [R43] ;  /* 0x000000002b077984 */ /* 0x000ee20000000800 */
[----:B------:R-:W5:Y:S01]  /*1cf0*/  LDC.64 R2, c[0x0][0x398] ;  /* 0x0000e600ff027b82 */ /* 0x000f620000000a00 */
[----:B------:R-:W-:-:S04]  /*1d00*/  IMAD R5, R47, UR4, R24 ;  /* 0x000000042f057c24 */ /* 0x000fc8000f8e0218 */
[----:B-----5:R-:W-:-:S05]  /*1d10*/  IMAD.WIDE R2, R5, 0x4, R2 ;  /* 0x0000000405027825 */ /* 0x020fca00078e0202 */
[----:B---3--:R3:W-:Y:S02]  /*1d20*/  REDG.E.ADD.F32.FTZ.RN.STRONG.GPU desc[UR10][R2.64], R7 ;  /* 0x00000007020079a6 */ /* 0x0087e4000c12f30a */
.L_x_10:
[----:B------:R-:W-:Y:S05]  /*1d30*/  BSYNC.RECONVERGENT B0 ;  /* 0x0000000000007941 */ /* 0x000fea0003800200 */
.L_x_9:
[----:B------:R-:W-:Y:S01]  /*1d40*/  ISETP.NE.AND P6, PT, R0, RZ, PT ;  /* 0x000000ff0000720c */ /* 0x000fe20003fc5270 */
[----:B------:R-:W-:-:S12]  /*1d50*/  BSSY.RECONVERGENT B0, `(.L_x_11) ;  /* 0x0000009000007945 */ /* 0x000fd80003800200 */
[----:B------:R-:W-:Y:S05]  /*1d60*/  @P6 BRA `(.L_x_12) ;  /* 0x00000000001c6947 */ /* 0x000fea0003800000 */
[----:B---3--:R-:W3:Y:S01]  /*1d70*/  LDS R7, [R43+0x4] ;  /* 0x000004002b077984 */ /* 0x008ee20000000800 */
[----:B------:R-:W5:Y:S01]  /*1d80*/  LDCU UR5, c[0x0][0x3a4] ;  /* 0x00007480ff0577ac */ /* 0x000f620008000800 */
[----:B------:R-:W0:Y:S01]  /*1d90*/  LDC.64 R2, c[0x0][0x398] ;  /* 0x0000e600ff027b82 */ /* 0x000e220000000a00 */
[----:B-----5:R-:W-:-:S05]  /*1da0*/  IADD3 R5, PT, PT, R47, UR5, RZ ;  /* 0x000000052f057c10 */ /* 0x020fca000fffe0ff */
[----:B------:R-:W-:-:S04]  /*1db0*/  IMAD R5, R5, UR4, R24 ;  /* 0x0000000405057c24 */ /* 0x000fc8000f8e0218 */
[----:B0-----:R-:W-:-:S05]  /*1dc0*/  IMAD.WIDE R2, R5, 0x4, R2 ;  /* 0x0000000405027825 */ /* 0x001fca00078e0202 */
[----:B---3--:R0:W-:Y:S02]  /*1dd0*/  REDG.E.ADD.F32.FTZ.RN.STRONG.GPU desc[UR10][R2.64], R7 ;  /* 0x00000007020079a6 */ /* 0x0081e4000c12f30a */
.L_x_12:
[----:B------:R-:W-:Y:S05]  /*1de0*/  BSYNC.RECONVERGENT B0 ;  /* 0x0000000000007941 */ /* 0x000fea0003800200 */
.L_x_11:
[----:B------:R-:W-:Y:S04]  /*1df0*/  BSSY.RECONVERGENT B0, `(.L_x_13) ;  /* 0x0000009000007945 */ /* 0x000fe80003800200 */
[----:B------:R-:W-:Y:S05]  /*1e00*/  @P5 BRA `(.L_x_14) ;  /* 0x00000000001c5947 */ /* 0x000fea0003800000 */
[----:B0--3--:R-:W0:Y:S01]  /*1e10*/  LDS R7, [R43+0x8] ;  /* 0x000008002b077984 */ /* 0x009e220000000800 */
[----:B------:R-:W3:Y:S08]  /*1e20*/  LDC R0, c[0x0][0x3a4] ;  /* 0x0000e900ff007b82 */ /* 0x000ef00000000800 */
[----:B------:R-:W5:Y:S01]  /*1e30*/  LDC.64 R2, c[0x0][0x398] ;  /* 0x0000e600ff027b82 */ /* 0x000f620000000a00 */
[----:B---3--:R-:W-:-:S04]  /*1e40*/  IMAD R5, R0, 0x2, R47 ;  /* 0x0000000200057824 */ /* 0x008fc800078e022f */
[----:B------:R-:W-:-:S04]  /*1e50*/  IMAD R5, R5, UR4, R24 ;  /* 0x0000000405057c24 */ /* 0x000fc8000f8e0218 */
[----:B-----5:R-:W-:-:S05]  /*1e60*/  IMAD.WIDE R2, R5, 0x4, R2 ;  /* 0x0000000405027825 */ /* 0x020fca00078e0202 */
[----:B0-----:R0:W-:Y:S02]  /*1e70*/  REDG.E.ADD.F32.FTZ.RN.STRONG.GPU desc[UR10][R2.64], R7 ;  /* 0x00000007020079a6 */ /* 0x0011e4000c12f30a */
.L_x_14:
[----:B------:R-:W-:Y:S05]  /*1e80*/  BSYNC.RECONVERGENT B0 ;  /* 0x0000000000007941 */ /* 0x000fea0003800200 */
.L_x_13:
        /* <DEDUP_REMOVED lines=9> */
.L_x_16:
[----:B------:R-:W-:Y:S05]  /*1f20*/  BSYNC.RECONVERGENT B0 ;  /* 0x0000000000007941 */ /* 0x000fea0003800200 */
.L_x_15:
        /* <DEDUP_REMOVED lines=9> */
.L_x_18:
[----:B------:R-:W-:Y:S05]  /*1fc0*/  BSYNC.RECONVERGENT B0 ;  /* 0x0000000000007941 */ /* 0x000fea0003800200 */
.L_x_17:
        /* <DEDUP_REMOVED lines=9> */
.L_x_20:
[----:B------:R-:W-:Y:S05]  /*2060*/  BSYNC.RECONVERGENT B0 ;  /* 0x0000000000007941 */ /* 0x000fea0003800200 */
.L_x_19:
        /* <DEDUP_REMOVED lines=9> */
.L_x_22:
[----:B------:R-:W-:Y:S05]  /*2100*/  BSYNC.RECONVERGENT B0 ;  /* 0x0000000000007941 */ /* 0x000fea0003800200 */
.L_x_21:
[----:B------:R-:W-:Y:S05]  /*2110*/  @P0 EXIT ;  /* 0x000000000000094d */ /* 0x000fea0003800000 */
[----:B-1----:R-:W1:Y:S01]  /*2120*/  LDS R43, [R43+0x1c] ;  /* 0x00001c002b2b7984 */ /* 0x002e620000000800 */
[----:B------:R-:W5:Y:S08]  /*2130*/  LDC R0, c[0x0][0x3a4] ;  /* 0x0000e900ff007b82 */ /* 0x000f700000000800 */
[----:B0--3--:R-:W0:Y:S01]  /*2140*/  LDC.64 R2, c[0x0][0x398] ;  /* 0x0000e600ff027b82 */ /* 0x009e220000000a00 */
[----:B-----5:R-:W-:-:S04]  /*2150*/  IMAD R47, R0, 0x7, R47 ;  /* 0x00000007002f7824 */ /* 0x020fc800078e022f */
[----:B------:R-:W-:-:S04]  /*2160*/  IMAD R47, R47, UR4, R24 ;  /* 0x000000042f2f7c24 */ /* 0x000fc8000f8e0218 */
[----:B0-----:R-:W-:-:S05]  /*2170*/  IMAD.WIDE R2, R47, 0x4, R2 ;  /* 0x000000042f027825 */ /* 0x001fca00078e0202 */
[----:B-1----:R-:W-:Y:S01]  /*2180*/  REDG.E.ADD.F32.FTZ.RN.STRONG.GPU desc[UR10][R2.64], R43 ;  /* 0x0000002b020079a6 */ /* 0x002fe2000c12f30a */
[----:B------:R-:W-:Y:S05]  /*2190*/  EXIT ;  /* 0x000000000000794d */ /* 0x000fea0003800000 */
.L_x_4:
[----:B------:R-:W0:Y:S01]  /*21a0*/  LDC R34, c[0x0][0x3b0] ;  /* 0x0000ec00ff227b82 */ /* 0x000e220000000800 */
[----:B------:R-:W-:Y:S01]  /*21b0*/  IMAD R21, R44, 0x10, R13 ;  /* 0x000000102c157824 */ /* 0x000fe200078e020d */
[----:B------:R-:W-:-:S07]  /*21c0*/  MOV R16, 0xffffffff ;  /* 0xffffffff00107802 */ /* 0x000fce0000000f00 */
[----:B0-----:R-:W-:Y:S05]  /*21d0*/  WARPSYNC.COLLECTIVE R16, `(.L_x_23) ;  /* 0x0000000010087348 */ /* 0x001fea0003c00000 */
[----:B------:R-:W-:Y:S01]  /*21e0*/  NOP ;  /* 0x0000000000007918 */ /* 0x000fe20000000000 */
[----:B0-----:R-:W-:Y:S05]  /*21f0*/  ENDCOLLECTIVE ;  /* 0x000000000000791b */ /* 0x001fea0003800000 */
.L_x_23:
[----:B------:R-:W-:-:S13]  /*2200*/  ISETP.GE.OR P2, PT, R21, R34, P1 ;  /* 0x000000221500720c */ /* 0x000fda0000f46670 */
[----:B------:R-:W0:Y:S01]  /*2210*/  @!P2 LDC.64 R12, c[0x0][0x390] ;  /* 0x0000e400ff0cab82 */ /* 0x000e220000000a00 */
[----:B------:R-:W-:-:S04]  /*2220*/  @!P2 IMAD R21, R39, R34, R21 ;  /* 0x000000222715a224 */ /* 0x000fc800078e0215 */
[----:B0-----:R-:W-:-:S06]  /*2230*/  @!P2 IMAD.WIDE R20, R21, 0x4, R12 ;  /* 0x000000041514a825 */ /* 0x001fcc00078e020c */
[----:B------:R-:W2:Y:S01]  /*2240*/  @!P2 LDG.E R20, desc[UR10][R20.64] ;  /* 0x0000000a1414a981 */ /* 0x000ea2000c1e1900 */
[----:B------:R-:W-:Y:S02]  /*2250*/  IMAD R17, R44, 0x10, R37 ;  /* 0x000000102c117824 */ /* 0x000fe400078e0225 */
[----:B------:R-:W-:Y:S02]  /*2260*/  IMAD.MOV.U32 R12, RZ, RZ, RZ ;  /* 0x000000ffff0c7224 */ /* 0x000fe400078e00ff */
[----:B--2---:R-:W-:Y:S01]  /*2270*/  @!P2 IMAD.MOV.U32 R12, RZ, RZ, R20 ;  /* 0x000000ffff0ca224 */ /* 0x004fe200078e0014 */
[----:B------:R-:W-:-:S04]  /*2280*/  ISETP.GE.OR P2, PT, R17, R34, P1 ;  /* 0x000000221100720c */ /* 0x000fc80000f46670 */
[----:B------:R-:W-:-:S04]  /*2290*/  F2FP.F16.F32.PACK_AB R12, RZ, R12 ;  /* 0x0000000cff0c723e */ /* 0x000fc800000000ff */
[----:B------:R-:W-:-:S05]  /*22a0*/  PRMT R13, R12, 0x7610, R13 ;  /* 0x000076100c0d7816 */ /* 0x000fca000000000d */
[----:B------:R-:W0:Y:S01]  /*22b0*/  @!P2 LDC.64 R14, c[0x0][0x390] ;  /* 0x0000e400ff0eab82 */ /* 0x000e220000000a00 */
[----:B------:R-:W-:Y:S01]  /*22c0*/  @!P2 IMAD R17, R39, R34, R17 ;  /* 0x000000222711a224 */ /* 0x000fe200078e0211 */
[----:B------:R-:W-:Y:S01]  /*22d0*/  MOV R12, RZ ;  /* 0x000000ff000c7202 */ /* 0x000fe20000000f00 */
[----:B------:R1:W-:Y:S02]  /*22e0*/  STS.U16 [R18], R13 ;  /* 0x0000000d12007388 */ /* 0x0003e40000000400 */
[----:B0-----:R-:W-:-:S06]  /*22f0*/  @!P2 IMAD.WIDE R16, R17, 0x4, R14 ;  /* 0x000000041110a825 */ /* 0x001fcc00078e020e */
[----:B------:R-:W2:Y:S01]  /*2300*/  @!P2 LDG.E R16, desc[UR10][R16.64] ;  /* 0x0000000a1010a981 */ /* 0x000ea2000c1e1900 */
[----:B------:R-:W-:Y:S02]  /*2310*/  IMAD R15, R44, 0x10, R35 ;  /* 0x000000102c0f7824 */ /* 0x000fe400078e0223 */
[----:B--2---:R-:W-:-:S03]  /*2320*/  @!P2 IMAD.MOV.U32 R12, RZ, RZ, R16 ;  /* 0x000000ffff0ca224 */ /* 0x004fc600078e0010 */
[----:B------:R-:W-:Y:S02]  /*2330*/  ISETP.GE.OR P2, PT, R15, R34, P1 ;  /* 0x000000220f00720c */ /* 0x000fe40000f46670 */
[----:B------:R-:W-:-:S04]  /*2340*/  F2FP.F16.F32.PACK_AB R12, RZ, R12 ;  /* 0x0000000cff0c723e */ /* 0x000fc800000000ff */
[----:B------:R-:W-:-:S07]  /*2350*/  PRMT R17, R12, 0x7610, R17 ;  /* 0x000076100c117816 */ /* 0x000fce0000000011 */
[----:B-1----:R-:W0:Y:S01]  /*2360*/  @!P2 LDC.64 R12, c[0x0][0x390] ;  /* 0x0000e400ff0cab82 */ /* 0x002e220000000a00 */
[----:B------:R-:W-:Y:S01]  /*2370*/  @!P2 IMAD R15, R39, R34, R15 ;  /* 0x00000022270fa224 */ /* 0x000fe200078e020f */
[----:B------:R1:W-:Y:S03]  /*2380*/  STS.U16 [R18+0x40], R17 ;  /* 0x0000401112007388 */ /* 0x0003e60000000400 */
[----:B0-----:R-:W-:-:S06]  /*2390*/  @!P2 IMAD.WIDE R12, R15, 0x4, R12 ;  /* 0x000000040f0ca825 */ /* 0x001fcc00078e020c */
[----:B------:R-:W2:Y:S01]  /*23a0*/  @!P2 LDG.E R12, desc[UR10][R12.64] ;  /* 0x0000000a0c0ca981 */ /* 0x000ea2000c1e1900 */
[----:B-1----:R-:W-:Y:S02]  /*23b0*/  IMAD R17, R44, 0x10, R53 ;  /* 0x000000102c117824 */ /* 0x002fe400078e0235 */
[----:B------:R-:W-:Y:S01]  /*23c0*/  IMAD.MOV.U32 R14, RZ, RZ, RZ ;  /* 0x000000ffff0e7224 */ /* 0x000fe200078e00ff */
[----:B--2---:R-:W-:Y:S02]  /*23d0*/  @!P2 MOV R14, R12 ;  /* 0x0000000c000ea202 */ /* 0x004fe40000000f00 */
[----:B------:R-:W-:Y:S02]  /*23e0*/  ISETP.GE.OR P2, PT, R17, R34, P1 ;  /* 0x000000221100720c */ /* 0x000fe40000f46670 */
[----:B------:R-:W-:-:S04]  /*23f0*/  F2FP.F16.F32.PACK_AB R14, RZ, R14 ;  /* 0x0000000eff0e723e */ /* 0x000fc800000000ff */
[----:B------:R-:W-:Y:S01]  /*2400*/  PRMT R13, R14, 0x7610, R13 ;  /* 0x000076100e0d7816 */ /* 0x000fe2000000000d */
[----:B------:R-:W-:-:S04]  /*2410*/  IMAD.MOV.U32 R12, RZ, RZ, RZ ;  /* 0x000000ffff0c7224 */ /* 0x000fc800078e00ff */
[----:B------:R0:W-:Y:S02]  /*2420*/  STS.U16 [R18+0x80], R13 ;  /* 0x0000800d12007388 */ /* 0x0001e40000000400 */
[----:B------:R-:W1:Y:S01]  /*2430*/  @!P2 LDC.64 R14, c[0x0][0x390] ;  /* 0x0000e400ff0eab82 */ /* 0x000e620000000a00 */
[----:B------:R-:W-:-:S04]  /*2440*/  @!P2 IMAD R17, R39, R34, R17 ;  /* 0x000000222711a224 */ /* 0x000fc800078e0211 */
[----:B-1----:R-:W-:-:S06]  /*2450*/  @!P2 IMAD.WIDE R14, R17, 0x4, R14 ;  /* 0x00000004110ea825 */ /* 0x002fcc00078e020e */
[----:B------:R-:W2:Y:S01]  /*2460*/  @!P2 LDG.E R14, desc[UR10][R14.64] ;  /* 0x0000000a0e0ea981 */ /* 0x000ea2000c1e1900 */
[----:B------:R-:W-:Y:S01]  /*2470*/  LEA R17, R44, R23, 0x4 ;  /* 0x000000172c117211 */ /* 0x000fe200078e20ff */
[----:B--2---:R-:W-:-:S03]  /*2480*/  @!P2 IMAD.MOV.U32 R12, RZ, RZ, R14 ;  /* 0x000000ffff0ca224 */ /* 0x004fc600078e000e */
[----:B------:R-:W-:Y:S02]  /*2490*/  ISETP.GE.OR P2, PT, R17, R34, P1 ;  /* 0x000000221100720c */ /* 0x000fe40000f46670 */
[----:B------:R-:W-:-:S04]  /*24a0*/  F2FP.F16.F32.PACK_AB R12, RZ, R12 ;  /* 0x0000000cff0c723e */ /* 0x000fc800000000ff */
[----:B0-----:R-:W-:-:S05]  /*24b0*/  PRMT R13, R12, 0x7610, R13 ;  /* 0x000076100c0d7816 */ /* 0x001fca000000000d */
[----:B------:R0:W-:Y:S02]  /*24c0*/  STS.U16 [R18+0xc0], R13 ;  /* 0x0000c00d12007388 */ /* 0x0001e40000000400 */
[----:B------:R-:W-:Y:S01]  /*24d0*/  @!P2 IMAD R17, R39, R34, R17 ;  /* 0x000000222711a224 */ /* 0x000fe200078e0211 */
[----:B0-----:R-:W0:Y:S03]  /*24e0*/  @!P2 LDC.64 R12, c[0x0][0x390] ;  /* 0x0000e400ff0cab82 */ /* 0x001e260000000a00 */
[----:B0-----:R-:W-:-:S06]  /*24f0*/  @!P2 IMAD.WIDE R12, R17, 0x4, R12 ;  /* 0x00000004110ca825 */ /* 0x001fcc00078e020c */
[----:B------:R-:W2:Y:S01]  /*2500*/  @!P2 LDG.E R12, desc[UR10][R12.64] ;  /* 0x0000000a0c0ca981 */ /* 0x000ea2000c1e1900 */
[C---:B------:R-:W-:Y:S02]  /*2510*/  IMAD R15, R44.reuse, 0x10, R33 ;  /* 0x000000102c0f7824 */ /* 0x040fe400078e0221 */
[----:B------:R-:W-:Y:S02]  /*2520*/  IMAD.MOV.U32 R14, RZ, RZ, RZ ;  /* 0x000000ffff0e7224 */ /* 0x000fe400078e00ff */
[----:B--2---:R-:W-:Y:S01]  /*2530*/  @!P2 IMAD.MOV.U32 R14, RZ, RZ, R12 ;  /* 0x000000ffff0ea224 */ /* 0x004fe200078e000c */
[----:B------:R-:W-:Y:S01]  /*2540*/  ISETP.GE.OR P2, PT, R15, R34, P1 ;  /* 0x000000220f00720c */ /* 0x000fe20000f46670 */
[----:B------:R-:W-:Y:S01]  /*2550*/  IMAD R61, R44, 0x10, R31 ;  /* 0x000000102c3d7824 */ /* 0x000fe200078e021f */
[----:B------:R-:W-:Y:S02]  /*2560*/  MOV R12, RZ ;  /* 0x000000ff000c7202 */ /* 0x000fe40000000f00 */
[----:B------:R-:W-:-:S05]  /*2570*/  F2FP.F16.F32.PACK_AB R14, RZ, R14 ;  /* 0x0000000eff0e723e */ /* 0x000fca00000000ff */
[----:B------:R0:W-:Y:S04]  /*2580*/  STS.U16 [R18+0x100], R14 ;  /* 0x0001000e12007388 */ /* 0x0001e80000000400 */
[----:B------:R-:W1:Y:S01]  /*2590*/  @!P2 LDC.64 R16, c[0x0][0x390] ;  /* 0x0000e400ff10ab82 */ /* 0x000e620000000a00 */
[----:B------:R-:W-:-:S04]  /*25a0*/  @!P2 IMAD R15, R39, R34, R15 ;  /* 0x00000022270fa224 */ /* 0x000fc800078e020f */
[----:B-1----:R-:W-:-:S06]  /*25b0*/  @!P2 IMAD.WIDE R16, R15, 0x4, R16 ;  /* 0x000000040f10a825 */ /* 0x002fcc00078e0210 */
[----:B------:R-:W2:Y:S02]  /*25c0*/  @!P2 LDG.E R16, desc[UR10][R16.64] ;  /* 0x0000000a1010a981 */ /* 0x000ea4000c1e1900 */
[----:B--2---:R-:W-:Y:S01]  /*25d0*/  @!P2 IMAD.MOV.U32 R12, RZ, RZ, R16 ;  /* 0x000000ffff0ca224 */ /* 0x004fe200078e0010 */
[----:B------:R-:W-:Y:S01]  /*25e0*/  ISETP.GE.OR P2, PT, R61, R34, P1 ;  /* 0x000000223d00720c */ /* 0x000fe20000f46670 */
[----:B------:R-:W-:-:S03]  /*25f0*/  IMAD R53, R44, 0x10, R25 ;  /* 0x000000102c357824 */ /* 0x000fc600078e0219 */
[----:B------:R-:W-:-:S09]  /*2600*/  F2FP.F16.F32.PACK_AB R12, RZ, R12 ;  /* 0x0000000cff0c723e */ /* 0x000fd200000000ff */
[----:B0-----:R-:W0:Y:S01]  /*2610*/  @!P2 LDC.64 R14, c[0x0][0x390] ;  /* 0x0000e400ff0eab82 */ /* 0x001e220000000a00 */
[-C--:B------:R-:W-:Y:S01]  /*2620*/  @!P2 IMAD R61, R39, R34.reuse, R61 ;  /* 0x00000022273da224 */ /* 0x080fe200078e023d */
[----:B------:R-:W-:Y:S02]  /*2630*/  ISETP.GE.OR P1, PT, R53, R34, P1 ;  /* 0x000000223500720c */ /* 0x000fe40000f26670 */
[----:B------:R-:W-:Y:S01]  /*2640*/  PRMT R13, R12, 0x7610, R13 ;  /* 0x000076100c0d7816 */ /* 0x000fe2000000000d */
[----:B0-----:R-:W-:-:S04]  /*2650*/  @!P2 IMAD.WIDE R14, R61, 0x4, R14 ;  /* 0x000000043d0ea825 */ /* 0x001fc800078e020e */
[----:B------:R0:W-:Y:S04]  /*2660*/  STS.U16 [R18+0x140], R13 ;  /* 0x0001400d12007388 */ /* 0x0001e80000000400 */
[----:B------:R-:W2:Y:S01]  /*2670*/  @!P2 LDG.E R14, desc[UR10][R14.64] ;  /* 0x0000000a0e0ea981 */ /* 0x000ea2000c1e1900 */
[----:B------:R-:W-:Y:S02]  /*2680*/  IMAD.MOV.U32 R12, RZ, RZ, RZ ;  /* 0x000000ffff0c7224 */ /* 0x000fe400078e00ff */
[----:B------:R-:W-:Y:S01]  /*2690*/  @!P1 IMAD R53, R39, R34, R53 ;  /* 0x0000002227359224 */ /* 0x000fe200078e0235 */
[----:B--2---:R-:W-:-:S04]  /*26a0*/  @!P2 MOV R12, R14 ;  /* 0x0000000e000ca202 */ /* 0x004fc80000000f00 */
[----:B------:R-:W-:-:S04]  /*26b0*/  F2FP.F16.F32.PACK_AB R12, RZ, R12 ;  /* 0x0000000cff0c723e */ /* 0x000fc800000000ff */
[----:B------:R-:W-:Y:S02]  /*26c0*/  PRMT R15, R12, 0x7610, R15 ;  /* 0x000076100c0f7816 */ /* 0x000fe4000000000f */
[----:B0-----:R-:W0:Y:S01]  /*26d0*/  @!P1 LDC.64 R12, c[0x0][0x390] ;  /* 0x0000e400ff0c9b82 */ /* 0x001e220000000a00 */
[----:B------:R-:W-:Y:S01]  /*26e0*/  IMAD.MOV.U32 R14, RZ, RZ, RZ ;  /* 0x000000ffff0e7224 */ /* 0x000fe200078e00ff */
[----:B------:R-:W-:Y:S01]  /*26f0*/  MOV R16, 0xffffffff ;  /* 0xffffffff00107802 */ /* 0x000fe20000000f00 */
[----:B------:R1:W-:Y:S01]  /*2700*/  STS.U16 [R18+0x180], R15 ;  /* 0x0001800f12007388 */ /* 0x0003e20000000400 */
[----:B0-----:R-:W-:-:S06]  /*2710*/  @!P1 IMAD.WIDE R12, R53, 0x4, R12 ;  /* 0x00000004350c9825 */ /* 0x001fcc00078e020c */
[----:B------:R-:W2:Y:S01]  /*2720*/  @!P1 LDG.E R12, desc[UR10][R12.64] ;  /* 0x0000000a0c0c9981 */ /* 0x000ea2000c1e1900 */
[----:B------:R-:W-:Y:S01]  /*2730*/  ISETP.GT.U32.AND P6, PT, R45, 0xf, PT ;  /* 0x0000000f2d00780c */ /* 0x000fe20003fc4070 */
[----:B--2---:R-:W-:-:S05]  /*2740*/  @!P1 IMAD.MOV.U32 R14, RZ, RZ, R12 ;  /* 0x000000ffff0e9224 */ /* 0x004fca00078e000c */
[----:B------:R-:W-:-:S05]  /*2750*/  F2FP.F16.F32.PACK_AB R14, RZ, R14 ;  /* 0x0000000eff0e723e */ /* 0x000fca00000000ff */
[----:B------:R1:W-:Y:S02]  /*2760*/  STS.U16 [R18+0x1c0], R14 ;  /* 0x0001c00e12007388 */ /* 0x0003e40000000400 */
[----:B-1----:R-:W-:Y:S05]  /*2770*/  WARPSYNC.COLLECTIVE R16, `(.L_x_24) ;  /* 0x0000000010087348 */ /* 0x002fea0003c00000 */
[----:B------:R-:W-:Y:S01]  /*2780*/  NOP ;  /* 0x0000000000007918 */ /* 0x000fe20000000000 */
[----:B-1----:R-:W-:Y:S05]  /*2790*/  ENDCOLLECTIVE ;  /* 0x000000000000791b */ /* 0x002fea0003800000 */
.L_x_24:
[----:B------:R-:W-:Y:S05]  /*27a0*/  BRA `(.L_x_25) ;  /* 0xffffffe400c87947 */ /* 0x000fea000383ffff */
.L_x_7:
[----:B-1----:R-:W-:-:S04]  /*27b0*/  IMAD.WIDE.U32 R12, R7, 0x4, R58 ;  /* 0x00000004070c7825 */ /* 0x002fc800078e003a */
[----:B------:R-:W-:-:S07]  /*27c0*/  IMAD.MOV.U32 R16, RZ, RZ, -0x1 ;  /* 0xffffffffff107424 */ /* 0x000fce00078e00ff */
[----:B------:R-:W-:Y:S05]  /*27d0*/  WARPSYNC.COLLECTIVE R16, `(.L_x_26) ;  /* 0x0000000010087348 */ /* 0x000fea0003c00000 */
[----:B------:R-:W-:Y:S01]  /*27e0*/  NOP ;  /* 0x0000000000007918 */ /* 0x000fe20000000000 */
[----:B------:R-:W-:Y:S05]  /*27f0*/  ENDCOLLECTIVE ;  /* 0x000000000000791b */ /* 0x000fea0003800000 */
.L_x_26:
[----:B------:R-:W2:Y:S01]  /*2800*/  LDG.E R12, desc[UR10][R12.64] ;  /* 0x0000000a0c0c7981 */ /* 0x000ea2000c1e1900 */
[----:B------:R-:W-:-:S06]  /*2810*/  IMAD.WIDE.U32 R16, R2, 0x4, R58 ;  /* 0x0000000402107825 */ /* 0x000fcc00078e003a */
[----:B------:R-:W3:Y:S01]  /*2820*/  LDG.E R16, desc[UR10][R16.64] ;  /* 0x0000000a10107981 */ /* 0x000ee2000c1e1900 */
[----:B--2---:R-:W-:-:S04]  /*2830*/  F2FP.F16.F32.PACK_AB R13, RZ, R12 ;  /* 0x0000000cff0d723e */ /* 0x004fc800000000ff */
[----:B------:R-:W-:-:S05]  /*2840*/  PRMT R15, R13, 0x7610, R15 ;  /* 0x000076100d0f7816 */ /* 0x000fca000000000f */
[----:B------:R0:W-:Y:S02]  /*2850*/  STS.U16 [R20], R15 ;  /* 0x0000000f14007388 */ /* 0x0001e40000000400 */
[----:B0-----:R-:W-:-:S06]  /*2860*/  IMAD.WIDE.U32 R14, R6, 0x4, R58 ;  /* 0x00000004060e7825 */ /* 0x001fcc00078e003a */
[----:B------:R-:W2:Y:S01]  /*2870*/  LDG.E R14, desc[UR10][R14.64] ;  /* 0x0000000a0e0e7981 */ /* 0x000ea2000c1e1900 */
[----:B---3--:R-:W-:-:S04]  /*2880*/  F2FP.F16.F32.PACK_AB R13, RZ, R16 ;  /* 0x00000010ff0d723e */ /* 0x008fc800000000ff */
[----:B------:R-:W-:Y:S02]  /*2890*/  PRMT R17, R13, 0x7610, R17 ;  /* 0x000076100d117816 */ /* 0x000fe40000000011 */
[----:B--2---:R-:W-:-:S04]  /*28a0*/  F2FP.F16.F32.PACK_AB R12, RZ, R14 ;  /* 0x0000000eff0c723e */ /* 0x004fc800000000ff */
[----:B------:R-:W-:Y:S01]  /*28b0*/  PRMT R18, R12, 0x7610, R18 ;  /* 0x000076100c127816 */ /* 0x000fe20000000012 */
[----:B------:R-:W-:-:S06]  /*28c0*/  IMAD.WIDE.U32 R12, R5, 0x4, R58 ;  /* 0x00000004050c7825 */ /* 0x000fcc00078e003a */
[----:B------:R-:W2:Y:S04]  /*28d0*/  LDG.E R12, desc[UR10][R12.64] ;  /* 0x0000000a0c0c7981 */ /* 0x000ea8000c1e1900 */
[----:B------:R0:W-:Y:S02]  /*28e0*/  STS.U16 [R20+0x40], R17 ;  /* 0x0000401114007388 */ /* 0x0001e40000000400 */
[----:B0-----:R-:W-:-:S06]  /*28f0*/  IMAD.WIDE.U32 R16, R3, 0x4, R58 ;  /* 0x0000000403107825 */ /* 0x001fcc00078e003a */
[----:B------:R-:W3:Y:S01]  /*2900*/  LDG.E R16, desc[UR10][R16.64] ;  /* 0x0000000a10107981 */ /* 0x000ee2000c1e1900 */
[----:B--2---:R-:W-:-:S04]  /*2910*/  F2FP.F16.F32.PACK_AB R13, RZ, R12 ;  /* 0x0000000cff0d723e */ /* 0x004fc800000000ff */
[----:B------:R-:W-:-:S05]  /*2920*/  PRMT R15, R13, 0x7610, R15 ;  /* 0x000076100d0f7816 */ /* 0x000fca000000000f */
[----:B------:R0:W-:Y:S02]  /*2930*/  STS.U16 [R20+0xc0], R15 ;  /* 0x0000c00f14007388 */ /* 0x0001e40000000400 */
[----:B0-----:R-:W-:-:S06]  /*2940*/  IMAD.WIDE.U32 R14, R26, 0x4, R58 ;  /* 0x000000041a0e7825 */ /* 0x001fcc00078e003a */
[----:B------:R-:W2:Y:S01]  /*2950*/  LDG.E R14, desc[UR10][R14.64] ;  /* 0x0000000a0e0e7981 */ /* 0x000ea2000c1e1900 */
[----:B---3--:R-:W-:-:S03]  /*2960*/  F2FP.F16.F32.PACK_AB R13, RZ, R16 ;  /* 0x00000010ff0d723e */ /* 0x008fc600000000ff */
[----:B------:R0:W-:Y:S01]  /*2970*/  STS.U16 [R20+0x80], R18 ;  /* 0x0000801214007388 */ /* 0x0001e20000000400 */
[----:B------:R-:W-:Y:S02]  /*2980*/  PRMT R17, R13, 0x7610, R17 ;  /* 0x000076100d117816 */ /* 0x000fe40000000011 */
[----:B--2---:R-:W-:-:S04]  /*2990*/  F2FP.F16.F32.PACK_AB R12, RZ, R14 ;  /* 0x0000000eff0c723e */ /* 0x004fc800000000ff */
[----:B0-----:R-:W-:Y:S01]  /*29a0*/  PRMT R18, R12, 0x7610, R18 ;  /* 0x000076100c127816 */ /* 0x001fe20000000012 */
[----:B------:R-:W-:-:S04]  /*29b0*/  IMAD.WIDE.U32 R12, R29, 0x4, R58 ;  /* 0x000000041d0c7825 */ /* 0x000fc800078e003a */
[----:B------:R-:W-:Y:S02]  /*29c0*/  IMAD.WIDE.U32 R58, R28, 0x4, R58 ;  /* 0x000000041c3a7825 */ /* 0x000fe400078e003a */
[----:B------:R-:W2:Y:S04]  /*29d0*/  LDG.E R12, desc[UR10][R12.64] ;  /* 0x0000000a0c0c7981 */ /* 0x000ea8000c1e1900 */
[----:B------:R-:W3:Y:S01]  /*29e0*/  LDG.E R58, desc[UR10][R58.64] ;  /* 0x0000000a3a3a7981 */ /* 0x000ee2000c1e1900 */
[----:B------:R-:W-:-:S03]  /*29f0*/  IMAD.MOV.U32 R16, RZ, RZ, -0x1 ;  /* 0xffffffffff107424 */ /* 0x000fc600078e00ff */
[----:B------:R0:W-:Y:S04]  /*2a00*/  STS.U16 [R20+0x100], R17 ;  /* 0x0001001114007388 */ /* 0x0001e80000000400 */
[----:B------:R0:W-:Y:S01]  /*2a10*/  STS.U16 [R20+0x140], R18 ;  /* 0x0001401214007388 */ /* 0x0001e20000000400 */
[----:B--2---:R-:W-:-:S04]  /*2a20*/  F2FP.F16.F32.PACK_AB R13, RZ, R12 ;  /* 0x0000000cff0d723e */ /* 0x004fc800000000ff */
[----:B------:R-:W-:Y:S02]  /*2a30*/  PRMT R15, R13, 0x7610, R15 ;  /* 0x000076100d0f7816 */ /* 0x000fe4000000000f */
[----:B---3--:R-:W-:-:S03]  /*2a40*/  F2FP.F16.F32.PACK_AB R13, RZ, R58 ;  /* 0x0000003aff0d723e */ /* 0x008fc600000000ff */
[----:B------:R0:W-:Y:S04]  /*2a50*/  STS.U16 [R20+0x180], R15 ;  /* 0x0001800f14007388 */ /* 0x0001e80000000400 */
[----:B------:R0:W-:Y:S02]  /*2a60*/  STS.U16 [R20+0x1c0], R13 ;  /* 0x0001c00d14007388 */ /* 0x0001e40000000400 */
[----:B0-----:R-:W-:Y:S05]  /*2a70*/  WARPSYNC.COLLECTIVE R16, `(.L_x_27) ;  /* 0x0000000010087348 */ /* 0x001fea0003c00000 */
[----:B------:R-:W-:Y:S01]  /*2a80*/  NOP ;  /* 0x0000000000007918 */ /* 0x000fe20000000000 */
[----:B0-----:R-:W-:Y:S05]  /*2a90*/  ENDCOLLECTIVE ;  /* 0x000000000000791b */ /* 0x001fea0003800000 */
.L_x_27:
[----:B------:R-:W-:Y:S05]  /*2aa0*/  BRA `(.L_x_28) ;  /* 0xffffffec00847947 */ /* 0x000fea000383ffff */
.L_x_29:
        /* <DEDUP_REMOVED lines=13> */
.L_x_31:


//--------------------- .nv.shared.reserved.0     --------------------------
	.section	.nv.shared.reserved.0,"aw",@nobits
	.weak		__nv_reservedSMEM_offset_0_alias
	.size		__nv_reservedSMEM_offset_0_alias, 0, 64
	.other		__nv_reservedSMEM_offset_0_alias,@"STO_CUDA_RESERVED_SHARED STV_DEFAULT"
__nv_reservedSMEM_offset_0_alias:
	.zero		0
	.zero		64


//--------------------- .nv.shared.batch8_symmetric_block_pair_multiply_wmma_optimized --------------------------
	.section	.nv.shared.batch8_symmetric_block_pair_multiply_wmma_optimized,"aw",@nobits
	.sectionflags	@""
	.align	4
.nv.shared.batch8_symmetric_block_pair_multiply_wmma_optimized:
	.zero		11264


//--------------------- .nv.constant0.batch8_symmetric_block_pair_multiply_wmma_max_throughput --------------------------
	.section	.nv.constant0.batch8_symmetric_block_pair_multiply_wmma_max_throughput,"a",@progbits
	.sectionflags	@""
	.align	4
.nv.constant0.batch8_symmetric_block_pair_multiply_wmma_max_throughput:
	.zero		948


//--------------------- .nv.constant0.batch8_symmetric_block_pair_multiply_wmma_optimized --------------------------
	.section	.nv.constant0.batch8_symmetric_block_pair_multiply_wmma_optimized,"a",@progbits
	.sectionflags	@""
	.align	4
.nv.constant0.batch8_symmetric_block_pair_multiply_wmma_optimized:
	.zero		948


//--------------------- SYMBOLS --------------------------

	.type		.nv.reservedSmem.offset0,@object
	.size		.nv.reservedSmem.offset0,0x4
	.type		.nv.reservedSmem.cap,@object
	.size		.nv.reservedSmem.cap,0x4
